//
// Generated by NVIDIA NVVM Compiler
//
// Compiler Build ID: CL-36424714
// Cuda compilation tools, release 13.0, V13.0.88
// Based on NVVM 20.0.0
//

.version 9.0
.target sm_100
.address_size 64

	// .globl	_Z22LevenshteinCUDA_STEP_0PKciS0_Pi

.visible .entry _Z22LevenshteinCUDA_STEP_0PKciS0_Pi(
	.param .u64 .ptr .align 1 _Z22LevenshteinCUDA_STEP_0PKciS0_Pi_param_0,
	.param .u32 _Z22LevenshteinCUDA_STEP_0PKciS0_Pi_param_1,
	.param .u64 .ptr .align 1 _Z22LevenshteinCUDA_STEP_0PKciS0_Pi_param_2,
	.param .u64 .ptr .align 1 _Z22LevenshteinCUDA_STEP_0PKciS0_Pi_param_3
)
{
	.reg .pred 	%p<255>;
	.reg .b16 	%rs<33>;
	.reg .b32 	%r<1188>;
	.reg .b64 	%rd<11>;

	ld.param.u64 	%rd1, [_Z22LevenshteinCUDA_STEP_0PKciS0_Pi_param_0];
	ld.param.u64 	%rd2, [_Z22LevenshteinCUDA_STEP_0PKciS0_Pi_param_2];
	ld.param.u64 	%rd3, [_Z22LevenshteinCUDA_STEP_0PKciS0_Pi_param_3];
	cvta.to.global.u64 	%rd4, %rd1;
	cvta.to.global.u64 	%rd5, %rd2;
	mov.u32 	%r1, %ctaid.x;
	mov.u32 	%r2, %tid.x;
	shl.b32 	%r3, %r1, 12;
	shl.b32 	%r4, %r2, 4;
	add.s32 	%r5, %r3, %r4;
	cvt.u64.u32 	%rd6, %r5;
	ld.global.u8 	%rs1, [%rd5];
	add.s64 	%rd7, %rd4, %rd6;
	ld.global.u8 	%rs2, [%rd7];
	setp.ne.s16 	%p1, %rs1, %rs2;
	selp.u32 	%r6, 1, 0, %p1;
	ld.global.u8 	%rs3, [%rd7+1];
	setp.eq.s16 	%p2, %rs1, %rs3;
	selp.b32 	%r7, 1, 2, %p2;
	selp.b32 	%r8, %r7, 1, %p1;
	add.s32 	%r9, %r8, 1;
	ld.global.u8 	%rs4, [%rd7+2];
	setp.eq.s16 	%p3, %rs1, %rs4;
	selp.b32 	%r10, 2, 3, %p3;
	min.u32 	%r11, %r9, %r10;
	add.s32 	%r12, %r11, 1;
	ld.global.u8 	%rs5, [%rd7+3];
	setp.eq.s16 	%p4, %rs1, %rs5;
	selp.b32 	%r13, 3, 4, %p4;
	min.u32 	%r14, %r12, %r13;
	add.s32 	%r15, %r14, 1;
	ld.global.u8 	%rs6, [%rd7+4];
	setp.eq.s16 	%p5, %rs1, %rs6;
	selp.b32 	%r16, 4, 5, %p5;
	min.u32 	%r17, %r15, %r16;
	add.s32 	%r18, %r17, 1;
	ld.global.u8 	%rs7, [%rd7+5];
	setp.eq.s16 	%p6, %rs1, %rs7;
	selp.b32 	%r19, 5, 6, %p6;
	min.u32 	%r20, %r18, %r19;
	add.s32 	%r21, %r20, 1;
	ld.global.u8 	%rs8, [%rd7+6];
	setp.eq.s16 	%p7, %rs1, %rs8;
	selp.b32 	%r22, 6, 7, %p7;
	min.u32 	%r23, %r21, %r22;
	add.s32 	%r24, %r23, 1;
	ld.global.u8 	%rs9, [%rd7+7];
	setp.eq.s16 	%p8, %rs1, %rs9;
	selp.b32 	%r25, 7, 8, %p8;
	min.u32 	%r26, %r24, %r25;
	add.s32 	%r27, %r26, 1;
	ld.global.u8 	%rs10, [%rd7+8];
	setp.eq.s16 	%p9, %rs1, %rs10;
	selp.b32 	%r28, 8, 9, %p9;
	min.u32 	%r29, %r27, %r28;
	add.s32 	%r30, %r29, 1;
	ld.global.u8 	%rs11, [%rd7+9];
	setp.eq.s16 	%p10, %rs1, %rs11;
	selp.b32 	%r31, 9, 10, %p10;
	min.u32 	%r32, %r30, %r31;
	add.s32 	%r33, %r32, 1;
	ld.global.u8 	%rs12, [%rd7+10];
	setp.eq.s16 	%p11, %rs1, %rs12;
	selp.b32 	%r34, 10, 11, %p11;
	min.u32 	%r35, %r33, %r34;
	add.s32 	%r36, %r35, 1;
	ld.global.u8 	%rs13, [%rd7+11];
	setp.eq.s16 	%p12, %rs1, %rs13;
	selp.b32 	%r37, 11, 12, %p12;
	min.u32 	%r38, %r36, %r37;
	add.s32 	%r39, %r38, 1;
	ld.global.u8 	%rs14, [%rd7+12];
	setp.eq.s16 	%p13, %rs1, %rs14;
	selp.b32 	%r40, 12, 13, %p13;
	min.u32 	%r41, %r39, %r40;
	add.s32 	%r42, %r41, 1;
	ld.global.u8 	%rs15, [%rd7+13];
	setp.eq.s16 	%p14, %rs1, %rs15;
	selp.b32 	%r43, 13, 14, %p14;
	min.u32 	%r44, %r42, %r43;
	add.s32 	%r45, %r44, 1;
	ld.global.u8 	%rs16, [%rd7+14];
	setp.eq.s16 	%p15, %rs1, %rs16;
	selp.b32 	%r46, 14, 15, %p15;
	min.u32 	%r47, %r45, %r46;
	ld.global.u8 	%rs17, [%rd7+15];
	ld.global.u8 	%rs18, [%rd5+1];
	setp.eq.s16 	%p16, %rs18, %rs2;
	selp.b32 	%r48, 1, 2, %p16;
	selp.b32 	%r49, %r48, 1, %p1;
	add.s32 	%r50, %r49, 1;
	setp.ne.s16 	%p17, %rs18, %rs3;
	selp.u32 	%r51, 1, 0, %p17;
	add.s32 	%r52, %r6, %r51;
	add.s32 	%r53, %r52, 1;
	setp.ne.s16 	%p18, %rs18, %rs4;
	selp.u32 	%r54, 1, 0, %p18;
	add.s32 	%r55, %r8, %r54;
	min.u32 	%r56, %r53, %r55;
	add.s32 	%r57, %r56, 1;
	setp.ne.s16 	%p19, %rs18, %rs5;
	selp.u32 	%r58, 1, 0, %p19;
	add.s32 	%r59, %r11, %r58;
	min.u32 	%r60, %r57, %r59;
	add.s32 	%r61, %r60, 1;
	setp.ne.s16 	%p20, %rs18, %rs6;
	selp.u32 	%r62, 1, 0, %p20;
	add.s32 	%r63, %r14, %r62;
	min.u32 	%r64, %r61, %r63;
	add.s32 	%r65, %r64, 1;
	setp.ne.s16 	%p21, %rs18, %rs7;
	selp.u32 	%r66, 1, 0, %p21;
	add.s32 	%r67, %r17, %r66;
	min.u32 	%r68, %r65, %r67;
	add.s32 	%r69, %r68, 1;
	setp.ne.s16 	%p22, %rs18, %rs8;
	selp.u32 	%r70, 1, 0, %p22;
	add.s32 	%r71, %r20, %r70;
	min.u32 	%r72, %r69, %r71;
	add.s32 	%r73, %r72, 1;
	setp.ne.s16 	%p23, %rs18, %rs9;
	selp.u32 	%r74, 1, 0, %p23;
	add.s32 	%r75, %r23, %r74;
	min.u32 	%r76, %r73, %r75;
	add.s32 	%r77, %r76, 1;
	setp.ne.s16 	%p24, %rs18, %rs10;
	selp.u32 	%r78, 1, 0, %p24;
	add.s32 	%r79, %r26, %r78;
	min.u32 	%r80, %r77, %r79;
	add.s32 	%r81, %r80, 1;
	setp.ne.s16 	%p25, %rs18, %rs11;
	selp.u32 	%r82, 1, 0, %p25;
	add.s32 	%r83, %r29, %r82;
	min.u32 	%r84, %r81, %r83;
	add.s32 	%r85, %r84, 1;
	setp.ne.s16 	%p26, %rs18, %rs12;
	selp.u32 	%r86, 1, 0, %p26;
	add.s32 	%r87, %r32, %r86;
	min.u32 	%r88, %r85, %r87;
	add.s32 	%r89, %r88, 1;
	setp.ne.s16 	%p27, %rs18, %rs13;
	selp.u32 	%r90, 1, 0, %p27;
	add.s32 	%r91, %r35, %r90;
	min.u32 	%r92, %r89, %r91;
	add.s32 	%r93, %r92, 1;
	setp.ne.s16 	%p28, %rs18, %rs14;
	selp.u32 	%r94, 1, 0, %p28;
	add.s32 	%r95, %r38, %r94;
	min.u32 	%r96, %r93, %r95;
	add.s32 	%r97, %r96, 1;
	setp.ne.s16 	%p29, %rs18, %rs15;
	selp.u32 	%r98, 1, 0, %p29;
	add.s32 	%r99, %r41, %r98;
	min.u32 	%r100, %r97, %r99;
	add.s32 	%r101, %r100, 1;
	setp.ne.s16 	%p30, %rs18, %rs16;
	selp.u32 	%r102, 1, 0, %p30;
	add.s32 	%r103, %r44, %r102;
	min.u32 	%r104, %r101, %r103;
	add.s32 	%r105, %r104, 1;
	setp.ne.s16 	%p31, %rs18, %rs17;
	selp.u32 	%r106, 1, 0, %p31;
	add.s32 	%r107, %r47, %r106;
	min.u32 	%r108, %r105, %r107;
	ld.global.u8 	%rs19, [%rd5+2];
	setp.eq.s16 	%p32, %rs19, %rs2;
	selp.b32 	%r109, 2, 3, %p32;
	min.u32 	%r110, %r50, %r109;
	add.s32 	%r111, %r110, 1;
	setp.ne.s16 	%p33, %rs19, %rs3;
	selp.u32 	%r112, 1, 0, %p33;
	add.s32 	%r113, %r49, %r112;
	min.u32 	%r114, %r53, %r113;
	add.s32 	%r115, %r114, 1;
	setp.ne.s16 	%p34, %rs19, %rs4;
	selp.u32 	%r116, 1, 0, %p34;
	add.s32 	%r117, %r52, %r116;
	min.u32 	%r118, %r115, %r117;
	min.u32 	%r119, %r57, %r118;
	add.s32 	%r120, %r119, 1;
	setp.ne.s16 	%p35, %rs19, %rs5;
	selp.u32 	%r121, 1, 0, %p35;
	add.s32 	%r122, %r56, %r121;
	min.u32 	%r123, %r120, %r122;
	min.u32 	%r124, %r61, %r123;
	add.s32 	%r125, %r124, 1;
	setp.ne.s16 	%p36, %rs19, %rs6;
	selp.u32 	%r126, 1, 0, %p36;
	add.s32 	%r127, %r60, %r126;
	min.u32 	%r128, %r125, %r127;
	min.u32 	%r129, %r65, %r128;
	add.s32 	%r130, %r129, 1;
	setp.ne.s16 	%p37, %rs19, %rs7;
	selp.u32 	%r131, 1, 0, %p37;
	add.s32 	%r132, %r64, %r131;
	min.u32 	%r133, %r130, %r132;
	min.u32 	%r134, %r69, %r133;
	add.s32 	%r135, %r134, 1;
	setp.ne.s16 	%p38, %rs19, %rs8;
	selp.u32 	%r136, 1, 0, %p38;
	add.s32 	%r137, %r68, %r136;
	min.u32 	%r138, %r135, %r137;
	min.u32 	%r139, %r73, %r138;
	add.s32 	%r140, %r139, 1;
	setp.ne.s16 	%p39, %rs19, %rs9;
	selp.u32 	%r141, 1, 0, %p39;
	add.s32 	%r142, %r72, %r141;
	min.u32 	%r143, %r140, %r142;
	min.u32 	%r144, %r77, %r143;
	add.s32 	%r145, %r144, 1;
	setp.ne.s16 	%p40, %rs19, %rs10;
	selp.u32 	%r146, 1, 0, %p40;
	add.s32 	%r147, %r76, %r146;
	min.u32 	%r148, %r145, %r147;
	min.u32 	%r149, %r81, %r148;
	add.s32 	%r150, %r149, 1;
	setp.ne.s16 	%p41, %rs19, %rs11;
	selp.u32 	%r151, 1, 0, %p41;
	add.s32 	%r152, %r80, %r151;
	min.u32 	%r153, %r150, %r152;
	min.u32 	%r154, %r85, %r153;
	add.s32 	%r155, %r154, 1;
	setp.ne.s16 	%p42, %rs19, %rs12;
	selp.u32 	%r156, 1, 0, %p42;
	add.s32 	%r157, %r84, %r156;
	min.u32 	%r158, %r155, %r157;
	min.u32 	%r159, %r89, %r158;
	add.s32 	%r160, %r159, 1;
	setp.ne.s16 	%p43, %rs19, %rs13;
	selp.u32 	%r161, 1, 0, %p43;
	add.s32 	%r162, %r88, %r161;
	min.u32 	%r163, %r160, %r162;
	min.u32 	%r164, %r93, %r163;
	add.s32 	%r165, %r164, 1;
	setp.ne.s16 	%p44, %rs19, %rs14;
	selp.u32 	%r166, 1, 0, %p44;
	add.s32 	%r167, %r92, %r166;
	min.u32 	%r168, %r165, %r167;
	min.u32 	%r169, %r97, %r168;
	add.s32 	%r170, %r169, 1;
	setp.ne.s16 	%p45, %rs19, %rs15;
	selp.u32 	%r171, 1, 0, %p45;
	add.s32 	%r172, %r96, %r171;
	min.u32 	%r173, %r170, %r172;
	min.u32 	%r174, %r101, %r173;
	add.s32 	%r175, %r174, 1;
	setp.ne.s16 	%p46, %rs19, %rs16;
	selp.u32 	%r176, 1, 0, %p46;
	add.s32 	%r177, %r100, %r176;
	min.u32 	%r178, %r175, %r177;
	min.u32 	%r179, %r105, %r178;
	add.s32 	%r180, %r108, 1;
	add.s32 	%r181, %r179, 1;
	setp.ne.s16 	%p47, %rs19, %rs17;
	selp.u32 	%r182, 1, 0, %p47;
	add.s32 	%r183, %r104, %r182;
	min.u32 	%r184, %r181, %r183;
	min.u32 	%r185, %r180, %r184;
	ld.global.u8 	%rs20, [%rd5+3];
	setp.eq.s16 	%p48, %rs20, %rs2;
	selp.b32 	%r186, 3, 4, %p48;
	min.u32 	%r187, %r111, %r186;
	add.s32 	%r188, %r187, 1;
	setp.ne.s16 	%p49, %rs20, %rs3;
	selp.u32 	%r189, 1, 0, %p49;
	add.s32 	%r190, %r110, %r189;
	min.u32 	%r191, %r115, %r190;
	add.s32 	%r192, %r191, 1;
	setp.ne.s16 	%p50, %rs20, %rs4;
	selp.u32 	%r193, 1, 0, %p50;
	add.s32 	%r194, %r114, %r193;
	min.u32 	%r195, %r192, %r194;
	min.u32 	%r196, %r120, %r195;
	add.s32 	%r197, %r196, 1;
	setp.ne.s16 	%p51, %rs20, %rs5;
	selp.u32 	%r198, 1, 0, %p51;
	add.s32 	%r199, %r119, %r198;
	min.u32 	%r200, %r197, %r199;
	min.u32 	%r201, %r125, %r200;
	add.s32 	%r202, %r201, 1;
	setp.ne.s16 	%p52, %rs20, %rs6;
	selp.u32 	%r203, 1, 0, %p52;
	add.s32 	%r204, %r124, %r203;
	min.u32 	%r205, %r202, %r204;
	min.u32 	%r206, %r130, %r205;
	add.s32 	%r207, %r206, 1;
	setp.ne.s16 	%p53, %rs20, %rs7;
	selp.u32 	%r208, 1, 0, %p53;
	add.s32 	%r209, %r129, %r208;
	min.u32 	%r210, %r207, %r209;
	min.u32 	%r211, %r135, %r210;
	add.s32 	%r212, %r211, 1;
	setp.ne.s16 	%p54, %rs20, %rs8;
	selp.u32 	%r213, 1, 0, %p54;
	add.s32 	%r214, %r134, %r213;
	min.u32 	%r215, %r212, %r214;
	min.u32 	%r216, %r140, %r215;
	add.s32 	%r217, %r216, 1;
	setp.ne.s16 	%p55, %rs20, %rs9;
	selp.u32 	%r218, 1, 0, %p55;
	add.s32 	%r219, %r139, %r218;
	min.u32 	%r220, %r217, %r219;
	min.u32 	%r221, %r145, %r220;
	add.s32 	%r222, %r221, 1;
	setp.ne.s16 	%p56, %rs20, %rs10;
	selp.u32 	%r223, 1, 0, %p56;
	add.s32 	%r224, %r144, %r223;
	min.u32 	%r225, %r222, %r224;
	min.u32 	%r226, %r150, %r225;
	add.s32 	%r227, %r226, 1;
	setp.ne.s16 	%p57, %rs20, %rs11;
	selp.u32 	%r228, 1, 0, %p57;
	add.s32 	%r229, %r149, %r228;
	min.u32 	%r230, %r227, %r229;
	min.u32 	%r231, %r155, %r230;
	add.s32 	%r232, %r231, 1;
	setp.ne.s16 	%p58, %rs20, %rs12;
	selp.u32 	%r233, 1, 0, %p58;
	add.s32 	%r234, %r154, %r233;
	min.u32 	%r235, %r232, %r234;
	min.u32 	%r236, %r160, %r235;
	add.s32 	%r237, %r236, 1;
	setp.ne.s16 	%p59, %rs20, %rs13;
	selp.u32 	%r238, 1, 0, %p59;
	add.s32 	%r239, %r159, %r238;
	min.u32 	%r240, %r237, %r239;
	min.u32 	%r241, %r165, %r240;
	add.s32 	%r242, %r241, 1;
	setp.ne.s16 	%p60, %rs20, %rs14;
	selp.u32 	%r243, 1, 0, %p60;
	add.s32 	%r244, %r164, %r243;
	min.u32 	%r245, %r242, %r244;
	min.u32 	%r246, %r170, %r245;
	add.s32 	%r247, %r246, 1;
	setp.ne.s16 	%p61, %rs20, %rs15;
	selp.u32 	%r248, 1, 0, %p61;
	add.s32 	%r249, %r169, %r248;
	min.u32 	%r250, %r247, %r249;
	min.u32 	%r251, %r175, %r250;
	add.s32 	%r252, %r251, 1;
	setp.ne.s16 	%p62, %rs20, %rs16;
	selp.u32 	%r253, 1, 0, %p62;
	add.s32 	%r254, %r174, %r253;
	min.u32 	%r255, %r252, %r254;
	min.u32 	%r256, %r181, %r255;
	add.s32 	%r257, %r185, 1;
	add.s32 	%r258, %r256, 1;
	setp.ne.s16 	%p63, %rs20, %rs17;
	selp.u32 	%r259, 1, 0, %p63;
	add.s32 	%r260, %r179, %r259;
	min.u32 	%r261, %r258, %r260;
	min.u32 	%r262, %r257, %r261;
	ld.global.u8 	%rs21, [%rd5+4];
	setp.eq.s16 	%p64, %rs21, %rs2;
	selp.b32 	%r263, 4, 5, %p64;
	min.u32 	%r264, %r188, %r263;
	add.s32 	%r265, %r264, 1;
	setp.ne.s16 	%p65, %rs21, %rs3;
	selp.u32 	%r266, 1, 0, %p65;
	add.s32 	%r267, %r187, %r266;
	min.u32 	%r268, %r192, %r267;
	add.s32 	%r269, %r268, 1;
	setp.ne.s16 	%p66, %rs21, %rs4;
	selp.u32 	%r270, 1, 0, %p66;
	add.s32 	%r271, %r191, %r270;
	min.u32 	%r272, %r269, %r271;
	min.u32 	%r273, %r197, %r272;
	add.s32 	%r274, %r273, 1;
	setp.ne.s16 	%p67, %rs21, %rs5;
	selp.u32 	%r275, 1, 0, %p67;
	add.s32 	%r276, %r196, %r275;
	min.u32 	%r277, %r274, %r276;
	min.u32 	%r278, %r202, %r277;
	add.s32 	%r279, %r278, 1;
	setp.ne.s16 	%p68, %rs21, %rs6;
	selp.u32 	%r280, 1, 0, %p68;
	add.s32 	%r281, %r201, %r280;
	min.u32 	%r282, %r279, %r281;
	min.u32 	%r283, %r207, %r282;
	add.s32 	%r284, %r283, 1;
	setp.ne.s16 	%p69, %rs21, %rs7;
	selp.u32 	%r285, 1, 0, %p69;
	add.s32 	%r286, %r206, %r285;
	min.u32 	%r287, %r284, %r286;
	min.u32 	%r288, %r212, %r287;
	add.s32 	%r289, %r288, 1;
	setp.ne.s16 	%p70, %rs21, %rs8;
	selp.u32 	%r290, 1, 0, %p70;
	add.s32 	%r291, %r211, %r290;
	min.u32 	%r292, %r289, %r291;
	min.u32 	%r293, %r217, %r292;
	add.s32 	%r294, %r293, 1;
	setp.ne.s16 	%p71, %rs21, %rs9;
	selp.u32 	%r295, 1, 0, %p71;
	add.s32 	%r296, %r216, %r295;
	min.u32 	%r297, %r294, %r296;
	min.u32 	%r298, %r222, %r297;
	add.s32 	%r299, %r298, 1;
	setp.ne.s16 	%p72, %rs21, %rs10;
	selp.u32 	%r300, 1, 0, %p72;
	add.s32 	%r301, %r221, %r300;
	min.u32 	%r302, %r299, %r301;
	min.u32 	%r303, %r227, %r302;
	add.s32 	%r304, %r303, 1;
	setp.ne.s16 	%p73, %rs21, %rs11;
	selp.u32 	%r305, 1, 0, %p73;
	add.s32 	%r306, %r226, %r305;
	min.u32 	%r307, %r304, %r306;
	min.u32 	%r308, %r232, %r307;
	add.s32 	%r309, %r308, 1;
	setp.ne.s16 	%p74, %rs21, %rs12;
	selp.u32 	%r310, 1, 0, %p74;
	add.s32 	%r311, %r231, %r310;
	min.u32 	%r312, %r309, %r311;
	min.u32 	%r313, %r237, %r312;
	add.s32 	%r314, %r313, 1;
	setp.ne.s16 	%p75, %rs21, %rs13;
	selp.u32 	%r315, 1, 0, %p75;
	add.s32 	%r316, %r236, %r315;
	min.u32 	%r317, %r314, %r316;
	min.u32 	%r318, %r242, %r317;
	add.s32 	%r319, %r318, 1;
	setp.ne.s16 	%p76, %rs21, %rs14;
	selp.u32 	%r320, 1, 0, %p76;
	add.s32 	%r321, %r241, %r320;
	min.u32 	%r322, %r319, %r321;
	min.u32 	%r323, %r247, %r322;
	add.s32 	%r324, %r323, 1;
	setp.ne.s16 	%p77, %rs21, %rs15;
	selp.u32 	%r325, 1, 0, %p77;
	add.s32 	%r326, %r246, %r325;
	min.u32 	%r327, %r324, %r326;
	min.u32 	%r328, %r252, %r327;
	add.s32 	%r329, %r328, 1;
	setp.ne.s16 	%p78, %rs21, %rs16;
	selp.u32 	%r330, 1, 0, %p78;
	add.s32 	%r331, %r251, %r330;
	min.u32 	%r332, %r329, %r331;
	min.u32 	%r333, %r258, %r332;
	add.s32 	%r334, %r262, 1;
	add.s32 	%r335, %r333, 1;
	setp.ne.s16 	%p79, %rs21, %rs17;
	selp.u32 	%r336, 1, 0, %p79;
	add.s32 	%r337, %r256, %r336;
	min.u32 	%r338, %r335, %r337;
	min.u32 	%r339, %r334, %r338;
	ld.global.u8 	%rs22, [%rd5+5];
	setp.eq.s16 	%p80, %rs22, %rs2;
	selp.b32 	%r340, 5, 6, %p80;
	min.u32 	%r341, %r265, %r340;
	add.s32 	%r342, %r341, 1;
	setp.ne.s16 	%p81, %rs22, %rs3;
	selp.u32 	%r343, 1, 0, %p81;
	add.s32 	%r344, %r264, %r343;
	min.u32 	%r345, %r269, %r344;
	add.s32 	%r346, %r345, 1;
	setp.ne.s16 	%p82, %rs22, %rs4;
	selp.u32 	%r347, 1, 0, %p82;
	add.s32 	%r348, %r268, %r347;
	min.u32 	%r349, %r346, %r348;
	min.u32 	%r350, %r274, %r349;
	add.s32 	%r351, %r350, 1;
	setp.ne.s16 	%p83, %rs22, %rs5;
	selp.u32 	%r352, 1, 0, %p83;
	add.s32 	%r353, %r273, %r352;
	min.u32 	%r354, %r351, %r353;
	min.u32 	%r355, %r279, %r354;
	add.s32 	%r356, %r355, 1;
	setp.ne.s16 	%p84, %rs22, %rs6;
	selp.u32 	%r357, 1, 0, %p84;
	add.s32 	%r358, %r278, %r357;
	min.u32 	%r359, %r356, %r358;
	min.u32 	%r360, %r284, %r359;
	add.s32 	%r361, %r360, 1;
	setp.ne.s16 	%p85, %rs22, %rs7;
	selp.u32 	%r362, 1, 0, %p85;
	add.s32 	%r363, %r283, %r362;
	min.u32 	%r364, %r361, %r363;
	min.u32 	%r365, %r289, %r364;
	add.s32 	%r366, %r365, 1;
	setp.ne.s16 	%p86, %rs22, %rs8;
	selp.u32 	%r367, 1, 0, %p86;
	add.s32 	%r368, %r288, %r367;
	min.u32 	%r369, %r366, %r368;
	min.u32 	%r370, %r294, %r369;
	add.s32 	%r371, %r370, 1;
	setp.ne.s16 	%p87, %rs22, %rs9;
	selp.u32 	%r372, 1, 0, %p87;
	add.s32 	%r373, %r293, %r372;
	min.u32 	%r374, %r371, %r373;
	min.u32 	%r375, %r299, %r374;
	add.s32 	%r376, %r375, 1;
	setp.ne.s16 	%p88, %rs22, %rs10;
	selp.u32 	%r377, 1, 0, %p88;
	add.s32 	%r378, %r298, %r377;
	min.u32 	%r379, %r376, %r378;
	min.u32 	%r380, %r304, %r379;
	add.s32 	%r381, %r380, 1;
	setp.ne.s16 	%p89, %rs22, %rs11;
	selp.u32 	%r382, 1, 0, %p89;
	add.s32 	%r383, %r303, %r382;
	min.u32 	%r384, %r381, %r383;
	min.u32 	%r385, %r309, %r384;
	add.s32 	%r386, %r385, 1;
	setp.ne.s16 	%p90, %rs22, %rs12;
	selp.u32 	%r387, 1, 0, %p90;
	add.s32 	%r388, %r308, %r387;
	min.u32 	%r389, %r386, %r388;
	min.u32 	%r390, %r314, %r389;
	add.s32 	%r391, %r390, 1;
	setp.ne.s16 	%p91, %rs22, %rs13;
	selp.u32 	%r392, 1, 0, %p91;
	add.s32 	%r393, %r313, %r392;
	min.u32 	%r394, %r391, %r393;
	min.u32 	%r395, %r319, %r394;
	add.s32 	%r396, %r395, 1;
	setp.ne.s16 	%p92, %rs22, %rs14;
	selp.u32 	%r397, 1, 0, %p92;
	add.s32 	%r398, %r318, %r397;
	min.u32 	%r399, %r396, %r398;
	min.u32 	%r400, %r324, %r399;
	add.s32 	%r401, %r400, 1;
	setp.ne.s16 	%p93, %rs22, %rs15;
	selp.u32 	%r402, 1, 0, %p93;
	add.s32 	%r403, %r323, %r402;
	min.u32 	%r404, %r401, %r403;
	min.u32 	%r405, %r329, %r404;
	add.s32 	%r406, %r405, 1;
	setp.ne.s16 	%p94, %rs22, %rs16;
	selp.u32 	%r407, 1, 0, %p94;
	add.s32 	%r408, %r328, %r407;
	min.u32 	%r409, %r406, %r408;
	min.u32 	%r410, %r335, %r409;
	add.s32 	%r411, %r339, 1;
	add.s32 	%r412, %r410, 1;
	setp.ne.s16 	%p95, %rs22, %rs17;
	selp.u32 	%r413, 1, 0, %p95;
	add.s32 	%r414, %r333, %r413;
	min.u32 	%r415, %r412, %r414;
	min.u32 	%r416, %r411, %r415;
	ld.global.u8 	%rs23, [%rd5+6];
	setp.eq.s16 	%p96, %rs23, %rs2;
	selp.b32 	%r417, 6, 7, %p96;
	min.u32 	%r418, %r342, %r417;
	add.s32 	%r419, %r418, 1;
	setp.ne.s16 	%p97, %rs23, %rs3;
	selp.u32 	%r420, 1, 0, %p97;
	add.s32 	%r421, %r341, %r420;
	min.u32 	%r422, %r346, %r421;
	add.s32 	%r423, %r422, 1;
	setp.ne.s16 	%p98, %rs23, %rs4;
	selp.u32 	%r424, 1, 0, %p98;
	add.s32 	%r425, %r345, %r424;
	min.u32 	%r426, %r423, %r425;
	min.u32 	%r427, %r351, %r426;
	add.s32 	%r428, %r427, 1;
	setp.ne.s16 	%p99, %rs23, %rs5;
	selp.u32 	%r429, 1, 0, %p99;
	add.s32 	%r430, %r350, %r429;
	min.u32 	%r431, %r428, %r430;
	min.u32 	%r432, %r356, %r431;
	add.s32 	%r433, %r432, 1;
	setp.ne.s16 	%p100, %rs23, %rs6;
	selp.u32 	%r434, 1, 0, %p100;
	add.s32 	%r435, %r355, %r434;
	min.u32 	%r436, %r433, %r435;
	min.u32 	%r437, %r361, %r436;
	add.s32 	%r438, %r437, 1;
	setp.ne.s16 	%p101, %rs23, %rs7;
	selp.u32 	%r439, 1, 0, %p101;
	add.s32 	%r440, %r360, %r439;
	min.u32 	%r441, %r438, %r440;
	min.u32 	%r442, %r366, %r441;
	add.s32 	%r443, %r442, 1;
	setp.ne.s16 	%p102, %rs23, %rs8;
	selp.u32 	%r444, 1, 0, %p102;
	add.s32 	%r445, %r365, %r444;
	min.u32 	%r446, %r443, %r445;
	min.u32 	%r447, %r371, %r446;
	add.s32 	%r448, %r447, 1;
	setp.ne.s16 	%p103, %rs23, %rs9;
	selp.u32 	%r449, 1, 0, %p103;
	add.s32 	%r450, %r370, %r449;
	min.u32 	%r451, %r448, %r450;
	min.u32 	%r452, %r376, %r451;
	add.s32 	%r453, %r452, 1;
	setp.ne.s16 	%p104, %rs23, %rs10;
	selp.u32 	%r454, 1, 0, %p104;
	add.s32 	%r455, %r375, %r454;
	min.u32 	%r456, %r453, %r455;
	min.u32 	%r457, %r381, %r456;
	add.s32 	%r458, %r457, 1;
	setp.ne.s16 	%p105, %rs23, %rs11;
	selp.u32 	%r459, 1, 0, %p105;
	add.s32 	%r460, %r380, %r459;
	min.u32 	%r461, %r458, %r460;
	min.u32 	%r462, %r386, %r461;
	add.s32 	%r463, %r462, 1;
	setp.ne.s16 	%p106, %rs23, %rs12;
	selp.u32 	%r464, 1, 0, %p106;
	add.s32 	%r465, %r385, %r464;
	min.u32 	%r466, %r463, %r465;
	min.u32 	%r467, %r391, %r466;
	add.s32 	%r468, %r467, 1;
	setp.ne.s16 	%p107, %rs23, %rs13;
	selp.u32 	%r469, 1, 0, %p107;
	add.s32 	%r470, %r390, %r469;
	min.u32 	%r471, %r468, %r470;
	min.u32 	%r472, %r396, %r471;
	add.s32 	%r473, %r472, 1;
	setp.ne.s16 	%p108, %rs23, %rs14;
	selp.u32 	%r474, 1, 0, %p108;
	add.s32 	%r475, %r395, %r474;
	min.u32 	%r476, %r473, %r475;
	min.u32 	%r477, %r401, %r476;
	add.s32 	%r478, %r477, 1;
	setp.ne.s16 	%p109, %rs23, %rs15;
	selp.u32 	%r479, 1, 0, %p109;
	add.s32 	%r480, %r400, %r479;
	min.u32 	%r481, %r478, %r480;
	min.u32 	%r482, %r406, %r481;
	add.s32 	%r483, %r482, 1;
	setp.ne.s16 	%p110, %rs23, %rs16;
	selp.u32 	%r484, 1, 0, %p110;
	add.s32 	%r485, %r405, %r484;
	min.u32 	%r486, %r483, %r485;
	min.u32 	%r487, %r412, %r486;
	add.s32 	%r488, %r416, 1;
	add.s32 	%r489, %r487, 1;
	setp.ne.s16 	%p111, %rs23, %rs17;
	selp.u32 	%r490, 1, 0, %p111;
	add.s32 	%r491, %r410, %r490;
	min.u32 	%r492, %r489, %r491;
	min.u32 	%r493, %r488, %r492;
	ld.global.u8 	%rs24, [%rd5+7];
	setp.eq.s16 	%p112, %rs24, %rs2;
	selp.b32 	%r494, 7, 8, %p112;
	min.u32 	%r495, %r419, %r494;
	add.s32 	%r496, %r495, 1;
	setp.ne.s16 	%p113, %rs24, %rs3;
	selp.u32 	%r497, 1, 0, %p113;
	add.s32 	%r498, %r418, %r497;
	min.u32 	%r499, %r423, %r498;
	add.s32 	%r500, %r499, 1;
	setp.ne.s16 	%p114, %rs24, %rs4;
	selp.u32 	%r501, 1, 0, %p114;
	add.s32 	%r502, %r422, %r501;
	min.u32 	%r503, %r500, %r502;
	min.u32 	%r504, %r428, %r503;
	add.s32 	%r505, %r504, 1;
	setp.ne.s16 	%p115, %rs24, %rs5;
	selp.u32 	%r506, 1, 0, %p115;
	add.s32 	%r507, %r427, %r506;
	min.u32 	%r508, %r505, %r507;
	min.u32 	%r509, %r433, %r508;
	add.s32 	%r510, %r509, 1;
	setp.ne.s16 	%p116, %rs24, %rs6;
	selp.u32 	%r511, 1, 0, %p116;
	add.s32 	%r512, %r432, %r511;
	min.u32 	%r513, %r510, %r512;
	min.u32 	%r514, %r438, %r513;
	add.s32 	%r515, %r514, 1;
	setp.ne.s16 	%p117, %rs24, %rs7;
	selp.u32 	%r516, 1, 0, %p117;
	add.s32 	%r517, %r437, %r516;
	min.u32 	%r518, %r515, %r517;
	min.u32 	%r519, %r443, %r518;
	add.s32 	%r520, %r519, 1;
	setp.ne.s16 	%p118, %rs24, %rs8;
	selp.u32 	%r521, 1, 0, %p118;
	add.s32 	%r522, %r442, %r521;
	min.u32 	%r523, %r520, %r522;
	min.u32 	%r524, %r448, %r523;
	add.s32 	%r525, %r524, 1;
	setp.ne.s16 	%p119, %rs24, %rs9;
	selp.u32 	%r526, 1, 0, %p119;
	add.s32 	%r527, %r447, %r526;
	min.u32 	%r528, %r525, %r527;
	min.u32 	%r529, %r453, %r528;
	add.s32 	%r530, %r529, 1;
	setp.ne.s16 	%p120, %rs24, %rs10;
	selp.u32 	%r531, 1, 0, %p120;
	add.s32 	%r532, %r452, %r531;
	min.u32 	%r533, %r530, %r532;
	min.u32 	%r534, %r458, %r533;
	add.s32 	%r535, %r534, 1;
	setp.ne.s16 	%p121, %rs24, %rs11;
	selp.u32 	%r536, 1, 0, %p121;
	add.s32 	%r537, %r457, %r536;
	min.u32 	%r538, %r535, %r537;
	min.u32 	%r539, %r463, %r538;
	add.s32 	%r540, %r539, 1;
	setp.ne.s16 	%p122, %rs24, %rs12;
	selp.u32 	%r541, 1, 0, %p122;
	add.s32 	%r542, %r462, %r541;
	min.u32 	%r543, %r540, %r542;
	min.u32 	%r544, %r468, %r543;
	add.s32 	%r545, %r544, 1;
	setp.ne.s16 	%p123, %rs24, %rs13;
	selp.u32 	%r546, 1, 0, %p123;
	add.s32 	%r547, %r467, %r546;
	min.u32 	%r548, %r545, %r547;
	min.u32 	%r549, %r473, %r548;
	add.s32 	%r550, %r549, 1;
	setp.ne.s16 	%p124, %rs24, %rs14;
	selp.u32 	%r551, 1, 0, %p124;
	add.s32 	%r552, %r472, %r551;
	min.u32 	%r553, %r550, %r552;
	min.u32 	%r554, %r478, %r553;
	add.s32 	%r555, %r554, 1;
	setp.ne.s16 	%p125, %rs24, %rs15;
	selp.u32 	%r556, 1, 0, %p125;
	add.s32 	%r557, %r477, %r556;
	min.u32 	%r558, %r555, %r557;
	min.u32 	%r559, %r483, %r558;
	add.s32 	%r560, %r559, 1;
	setp.ne.s16 	%p126, %rs24, %rs16;
	selp.u32 	%r561, 1, 0, %p126;
	add.s32 	%r562, %r482, %r561;
	min.u32 	%r563, %r560, %r562;
	min.u32 	%r564, %r489, %r563;
	add.s32 	%r565, %r493, 1;
	add.s32 	%r566, %r564, 1;
	setp.ne.s16 	%p127, %rs24, %rs17;
	selp.u32 	%r567, 1, 0, %p127;
	add.s32 	%r568, %r487, %r567;
	min.u32 	%r569, %r566, %r568;
	min.u32 	%r570, %r565, %r569;
	ld.global.u8 	%rs25, [%rd5+8];
	setp.eq.s16 	%p128, %rs25, %rs2;
	selp.b32 	%r571, 8, 9, %p128;
	min.u32 	%r572, %r496, %r571;
	add.s32 	%r573, %r572, 1;
	setp.ne.s16 	%p129, %rs25, %rs3;
	selp.u32 	%r574, 1, 0, %p129;
	add.s32 	%r575, %r495, %r574;
	min.u32 	%r576, %r500, %r575;
	add.s32 	%r577, %r576, 1;
	setp.ne.s16 	%p130, %rs25, %rs4;
	selp.u32 	%r578, 1, 0, %p130;
	add.s32 	%r579, %r499, %r578;
	min.u32 	%r580, %r577, %r579;
	min.u32 	%r581, %r505, %r580;
	add.s32 	%r582, %r581, 1;
	setp.ne.s16 	%p131, %rs25, %rs5;
	selp.u32 	%r583, 1, 0, %p131;
	add.s32 	%r584, %r504, %r583;
	min.u32 	%r585, %r582, %r584;
	min.u32 	%r586, %r510, %r585;
	add.s32 	%r587, %r586, 1;
	setp.ne.s16 	%p132, %rs25, %rs6;
	selp.u32 	%r588, 1, 0, %p132;
	add.s32 	%r589, %r509, %r588;
	min.u32 	%r590, %r587, %r589;
	min.u32 	%r591, %r515, %r590;
	add.s32 	%r592, %r591, 1;
	setp.ne.s16 	%p133, %rs25, %rs7;
	selp.u32 	%r593, 1, 0, %p133;
	add.s32 	%r594, %r514, %r593;
	min.u32 	%r595, %r592, %r594;
	min.u32 	%r596, %r520, %r595;
	add.s32 	%r597, %r596, 1;
	setp.ne.s16 	%p134, %rs25, %rs8;
	selp.u32 	%r598, 1, 0, %p134;
	add.s32 	%r599, %r519, %r598;
	min.u32 	%r600, %r597, %r599;
	min.u32 	%r601, %r525, %r600;
	add.s32 	%r602, %r601, 1;
	setp.ne.s16 	%p135, %rs25, %rs9;
	selp.u32 	%r603, 1, 0, %p135;
	add.s32 	%r604, %r524, %r603;
	min.u32 	%r605, %r602, %r604;
	min.u32 	%r606, %r530, %r605;
	add.s32 	%r607, %r606, 1;
	setp.ne.s16 	%p136, %rs25, %rs10;
	selp.u32 	%r608, 1, 0, %p136;
	add.s32 	%r609, %r529, %r608;
	min.u32 	%r610, %r607, %r609;
	min.u32 	%r611, %r535, %r610;
	add.s32 	%r612, %r611, 1;
	setp.ne.s16 	%p137, %rs25, %rs11;
	selp.u32 	%r613, 1, 0, %p137;
	add.s32 	%r614, %r534, %r613;
	min.u32 	%r615, %r612, %r614;
	min.u32 	%r616, %r540, %r615;
	add.s32 	%r617, %r616, 1;
	setp.ne.s16 	%p138, %rs25, %rs12;
	selp.u32 	%r618, 1, 0, %p138;
	add.s32 	%r619, %r539, %r618;
	min.u32 	%r620, %r617, %r619;
	min.u32 	%r621, %r545, %r620;
	add.s32 	%r622, %r621, 1;
	setp.ne.s16 	%p139, %rs25, %rs13;
	selp.u32 	%r623, 1, 0, %p139;
	add.s32 	%r624, %r544, %r623;
	min.u32 	%r625, %r622, %r624;
	min.u32 	%r626, %r550, %r625;
	add.s32 	%r627, %r626, 1;
	setp.ne.s16 	%p140, %rs25, %rs14;
	selp.u32 	%r628, 1, 0, %p140;
	add.s32 	%r629, %r549, %r628;
	min.u32 	%r630, %r627, %r629;
	min.u32 	%r631, %r555, %r630;
	add.s32 	%r632, %r631, 1;
	setp.ne.s16 	%p141, %rs25, %rs15;
	selp.u32 	%r633, 1, 0, %p141;
	add.s32 	%r634, %r554, %r633;
	min.u32 	%r635, %r632, %r634;
	min.u32 	%r636, %r560, %r635;
	add.s32 	%r637, %r636, 1;
	setp.ne.s16 	%p142, %rs25, %rs16;
	selp.u32 	%r638, 1, 0, %p142;
	add.s32 	%r639, %r559, %r638;
	min.u32 	%r640, %r637, %r639;
	min.u32 	%r641, %r566, %r640;
	add.s32 	%r642, %r570, 1;
	add.s32 	%r643, %r641, 1;
	setp.ne.s16 	%p143, %rs25, %rs17;
	selp.u32 	%r644, 1, 0, %p143;
	add.s32 	%r645, %r564, %r644;
	min.u32 	%r646, %r643, %r645;
	min.u32 	%r647, %r642, %r646;
	ld.global.u8 	%rs26, [%rd5+9];
	setp.eq.s16 	%p144, %rs26, %rs2;
	selp.b32 	%r648, 9, 10, %p144;
	min.u32 	%r649, %r573, %r648;
	add.s32 	%r650, %r649, 1;
	setp.ne.s16 	%p145, %rs26, %rs3;
	selp.u32 	%r651, 1, 0, %p145;
	add.s32 	%r652, %r572, %r651;
	min.u32 	%r653, %r577, %r652;
	add.s32 	%r654, %r653, 1;
	setp.ne.s16 	%p146, %rs26, %rs4;
	selp.u32 	%r655, 1, 0, %p146;
	add.s32 	%r656, %r576, %r655;
	min.u32 	%r657, %r654, %r656;
	min.u32 	%r658, %r582, %r657;
	add.s32 	%r659, %r658, 1;
	setp.ne.s16 	%p147, %rs26, %rs5;
	selp.u32 	%r660, 1, 0, %p147;
	add.s32 	%r661, %r581, %r660;
	min.u32 	%r662, %r659, %r661;
	min.u32 	%r663, %r587, %r662;
	add.s32 	%r664, %r663, 1;
	setp.ne.s16 	%p148, %rs26, %rs6;
	selp.u32 	%r665, 1, 0, %p148;
	add.s32 	%r666, %r586, %r665;
	min.u32 	%r667, %r664, %r666;
	min.u32 	%r668, %r592, %r667;
	add.s32 	%r669, %r668, 1;
	setp.ne.s16 	%p149, %rs26, %rs7;
	selp.u32 	%r670, 1, 0, %p149;
	add.s32 	%r671, %r591, %r670;
	min.u32 	%r672, %r669, %r671;
	min.u32 	%r673, %r597, %r672;
	add.s32 	%r674, %r673, 1;
	setp.ne.s16 	%p150, %rs26, %rs8;
	selp.u32 	%r675, 1, 0, %p150;
	add.s32 	%r676, %r596, %r675;
	min.u32 	%r677, %r674, %r676;
	min.u32 	%r678, %r602, %r677;
	add.s32 	%r679, %r678, 1;
	setp.ne.s16 	%p151, %rs26, %rs9;
	selp.u32 	%r680, 1, 0, %p151;
	add.s32 	%r681, %r601, %r680;
	min.u32 	%r682, %r679, %r681;
	min.u32 	%r683, %r607, %r682;
	add.s32 	%r684, %r683, 1;
	setp.ne.s16 	%p152, %rs26, %rs10;
	selp.u32 	%r685, 1, 0, %p152;
	add.s32 	%r686, %r606, %r685;
	min.u32 	%r687, %r684, %r686;
	min.u32 	%r688, %r612, %r687;
	add.s32 	%r689, %r688, 1;
	setp.ne.s16 	%p153, %rs26, %rs11;
	selp.u32 	%r690, 1, 0, %p153;
	add.s32 	%r691, %r611, %r690;
	min.u32 	%r692, %r689, %r691;
	min.u32 	%r693, %r617, %r692;
	add.s32 	%r694, %r693, 1;
	setp.ne.s16 	%p154, %rs26, %rs12;
	selp.u32 	%r695, 1, 0, %p154;
	add.s32 	%r696, %r616, %r695;
	min.u32 	%r697, %r694, %r696;
	min.u32 	%r698, %r622, %r697;
	add.s32 	%r699, %r698, 1;
	setp.ne.s16 	%p155, %rs26, %rs13;
	selp.u32 	%r700, 1, 0, %p155;
	add.s32 	%r701, %r621, %r700;
	min.u32 	%r702, %r699, %r701;
	min.u32 	%r703, %r627, %r702;
	add.s32 	%r704, %r703, 1;
	setp.ne.s16 	%p156, %rs26, %rs14;
	selp.u32 	%r705, 1, 0, %p156;
	add.s32 	%r706, %r626, %r705;
	min.u32 	%r707, %r704, %r706;
	min.u32 	%r708, %r632, %r707;
	add.s32 	%r709, %r708, 1;
	setp.ne.s16 	%p157, %rs26, %rs15;
	selp.u32 	%r710, 1, 0, %p157;
	add.s32 	%r711, %r631, %r710;
	min.u32 	%r712, %r709, %r711;
	min.u32 	%r713, %r637, %r712;
	add.s32 	%r714, %r713, 1;
	setp.ne.s16 	%p158, %rs26, %rs16;
	selp.u32 	%r715, 1, 0, %p158;
	add.s32 	%r716, %r636, %r715;
	min.u32 	%r717, %r714, %r716;
	min.u32 	%r718, %r643, %r717;
	add.s32 	%r719, %r647, 1;
	add.s32 	%r720, %r718, 1;
	setp.ne.s16 	%p159, %rs26, %rs17;
	selp.u32 	%r721, 1, 0, %p159;
	add.s32 	%r722, %r641, %r721;
	min.u32 	%r723, %r720, %r722;
	min.u32 	%r724, %r719, %r723;
	ld.global.u8 	%rs27, [%rd5+10];
	setp.eq.s16 	%p160, %rs27, %rs2;
	selp.b32 	%r725, 10, 11, %p160;
	min.u32 	%r726, %r650, %r725;
	add.s32 	%r727, %r726, 1;
	setp.ne.s16 	%p161, %rs27, %rs3;
	selp.u32 	%r728, 1, 0, %p161;
	add.s32 	%r729, %r649, %r728;
	min.u32 	%r730, %r654, %r729;
	add.s32 	%r731, %r730, 1;
	setp.ne.s16 	%p162, %rs27, %rs4;
	selp.u32 	%r732, 1, 0, %p162;
	add.s32 	%r733, %r653, %r732;
	min.u32 	%r734, %r731, %r733;
	min.u32 	%r735, %r659, %r734;
	add.s32 	%r736, %r735, 1;
	setp.ne.s16 	%p163, %rs27, %rs5;
	selp.u32 	%r737, 1, 0, %p163;
	add.s32 	%r738, %r658, %r737;
	min.u32 	%r739, %r736, %r738;
	min.u32 	%r740, %r664, %r739;
	add.s32 	%r741, %r740, 1;
	setp.ne.s16 	%p164, %rs27, %rs6;
	selp.u32 	%r742, 1, 0, %p164;
	add.s32 	%r743, %r663, %r742;
	min.u32 	%r744, %r741, %r743;
	min.u32 	%r745, %r669, %r744;
	add.s32 	%r746, %r745, 1;
	setp.ne.s16 	%p165, %rs27, %rs7;
	selp.u32 	%r747, 1, 0, %p165;
	add.s32 	%r748, %r668, %r747;
	min.u32 	%r749, %r746, %r748;
	min.u32 	%r750, %r674, %r749;
	add.s32 	%r751, %r750, 1;
	setp.ne.s16 	%p166, %rs27, %rs8;
	selp.u32 	%r752, 1, 0, %p166;
	add.s32 	%r753, %r673, %r752;
	min.u32 	%r754, %r751, %r753;
	min.u32 	%r755, %r679, %r754;
	add.s32 	%r756, %r755, 1;
	setp.ne.s16 	%p167, %rs27, %rs9;
	selp.u32 	%r757, 1, 0, %p167;
	add.s32 	%r758, %r678, %r757;
	min.u32 	%r759, %r756, %r758;
	min.u32 	%r760, %r684, %r759;
	add.s32 	%r761, %r760, 1;
	setp.ne.s16 	%p168, %rs27, %rs10;
	selp.u32 	%r762, 1, 0, %p168;
	add.s32 	%r763, %r683, %r762;
	min.u32 	%r764, %r761, %r763;
	min.u32 	%r765, %r689, %r764;
	add.s32 	%r766, %r765, 1;
	setp.ne.s16 	%p169, %rs27, %rs11;
	selp.u32 	%r767, 1, 0, %p169;
	add.s32 	%r768, %r688, %r767;
	min.u32 	%r769, %r766, %r768;
	min.u32 	%r770, %r694, %r769;
	add.s32 	%r771, %r770, 1;
	setp.ne.s16 	%p170, %rs27, %rs12;
	selp.u32 	%r772, 1, 0, %p170;
	add.s32 	%r773, %r693, %r772;
	min.u32 	%r774, %r771, %r773;
	min.u32 	%r775, %r699, %r774;
	add.s32 	%r776, %r775, 1;
	setp.ne.s16 	%p171, %rs27, %rs13;
	selp.u32 	%r777, 1, 0, %p171;
	add.s32 	%r778, %r698, %r777;
	min.u32 	%r779, %r776, %r778;
	min.u32 	%r780, %r704, %r779;
	add.s32 	%r781, %r780, 1;
	setp.ne.s16 	%p172, %rs27, %rs14;
	selp.u32 	%r782, 1, 0, %p172;
	add.s32 	%r783, %r703, %r782;
	min.u32 	%r784, %r781, %r783;
	min.u32 	%r785, %r709, %r784;
	add.s32 	%r786, %r785, 1;
	setp.ne.s16 	%p173, %rs27, %rs15;
	selp.u32 	%r787, 1, 0, %p173;
	add.s32 	%r788, %r708, %r787;
	min.u32 	%r789, %r786, %r788;
	min.u32 	%r790, %r714, %r789;
	add.s32 	%r791, %r790, 1;
	setp.ne.s16 	%p174, %rs27, %rs16;
	selp.u32 	%r792, 1, 0, %p174;
	add.s32 	%r793, %r713, %r792;
	min.u32 	%r794, %r791, %r793;
	min.u32 	%r795, %r720, %r794;
	add.s32 	%r796, %r724, 1;
	add.s32 	%r797, %r795, 1;
	setp.ne.s16 	%p175, %rs27, %rs17;
	selp.u32 	%r798, 1, 0, %p175;
	add.s32 	%r799, %r718, %r798;
	min.u32 	%r800, %r797, %r799;
	min.u32 	%r801, %r796, %r800;
	ld.global.u8 	%rs28, [%rd5+11];
	setp.eq.s16 	%p176, %rs28, %rs2;
	selp.b32 	%r802, 11, 12, %p176;
	min.u32 	%r803, %r727, %r802;
	add.s32 	%r804, %r803, 1;
	setp.ne.s16 	%p177, %rs28, %rs3;
	selp.u32 	%r805, 1, 0, %p177;
	add.s32 	%r806, %r726, %r805;
	min.u32 	%r807, %r731, %r806;
	add.s32 	%r808, %r807, 1;
	setp.ne.s16 	%p178, %rs28, %rs4;
	selp.u32 	%r809, 1, 0, %p178;
	add.s32 	%r810, %r730, %r809;
	min.u32 	%r811, %r808, %r810;
	min.u32 	%r812, %r736, %r811;
	add.s32 	%r813, %r812, 1;
	setp.ne.s16 	%p179, %rs28, %rs5;
	selp.u32 	%r814, 1, 0, %p179;
	add.s32 	%r815, %r735, %r814;
	min.u32 	%r816, %r813, %r815;
	min.u32 	%r817, %r741, %r816;
	add.s32 	%r818, %r817, 1;
	setp.ne.s16 	%p180, %rs28, %rs6;
	selp.u32 	%r819, 1, 0, %p180;
	add.s32 	%r820, %r740, %r819;
	min.u32 	%r821, %r818, %r820;
	min.u32 	%r822, %r746, %r821;
	add.s32 	%r823, %r822, 1;
	setp.ne.s16 	%p181, %rs28, %rs7;
	selp.u32 	%r824, 1, 0, %p181;
	add.s32 	%r825, %r745, %r824;
	min.u32 	%r826, %r823, %r825;
	min.u32 	%r827, %r751, %r826;
	add.s32 	%r828, %r827, 1;
	setp.ne.s16 	%p182, %rs28, %rs8;
	selp.u32 	%r829, 1, 0, %p182;
	add.s32 	%r830, %r750, %r829;
	min.u32 	%r831, %r828, %r830;
	min.u32 	%r832, %r756, %r831;
	add.s32 	%r833, %r832, 1;
	setp.ne.s16 	%p183, %rs28, %rs9;
	selp.u32 	%r834, 1, 0, %p183;
	add.s32 	%r835, %r755, %r834;
	min.u32 	%r836, %r833, %r835;
	min.u32 	%r837, %r761, %r836;
	add.s32 	%r838, %r837, 1;
	setp.ne.s16 	%p184, %rs28, %rs10;
	selp.u32 	%r839, 1, 0, %p184;
	add.s32 	%r840, %r760, %r839;
	min.u32 	%r841, %r838, %r840;
	min.u32 	%r842, %r766, %r841;
	add.s32 	%r843, %r842, 1;
	setp.ne.s16 	%p185, %rs28, %rs11;
	selp.u32 	%r844, 1, 0, %p185;
	add.s32 	%r845, %r765, %r844;
	min.u32 	%r846, %r843, %r845;
	min.u32 	%r847, %r771, %r846;
	add.s32 	%r848, %r847, 1;
	setp.ne.s16 	%p186, %rs28, %rs12;
	selp.u32 	%r849, 1, 0, %p186;
	add.s32 	%r850, %r770, %r849;
	min.u32 	%r851, %r848, %r850;
	min.u32 	%r852, %r776, %r851;
	add.s32 	%r853, %r852, 1;
	setp.ne.s16 	%p187, %rs28, %rs13;
	selp.u32 	%r854, 1, 0, %p187;
	add.s32 	%r855, %r775, %r854;
	min.u32 	%r856, %r853, %r855;
	min.u32 	%r857, %r781, %r856;
	add.s32 	%r858, %r857, 1;
	setp.ne.s16 	%p188, %rs28, %rs14;
	selp.u32 	%r859, 1, 0, %p188;
	add.s32 	%r860, %r780, %r859;
	min.u32 	%r861, %r858, %r860;
	min.u32 	%r862, %r786, %r861;
	add.s32 	%r863, %r862, 1;
	setp.ne.s16 	%p189, %rs28, %rs15;
	selp.u32 	%r864, 1, 0, %p189;
	add.s32 	%r865, %r785, %r864;
	min.u32 	%r866, %r863, %r865;
	min.u32 	%r867, %r791, %r866;
	add.s32 	%r868, %r867, 1;
	setp.ne.s16 	%p190, %rs28, %rs16;
	selp.u32 	%r869, 1, 0, %p190;
	add.s32 	%r870, %r790, %r869;
	min.u32 	%r871, %r868, %r870;
	min.u32 	%r872, %r797, %r871;
	add.s32 	%r873, %r801, 1;
	add.s32 	%r874, %r872, 1;
	setp.ne.s16 	%p191, %rs28, %rs17;
	selp.u32 	%r875, 1, 0, %p191;
	add.s32 	%r876, %r795, %r875;
	min.u32 	%r877, %r874, %r876;
	min.u32 	%r878, %r873, %r877;
	ld.global.u8 	%rs29, [%rd5+12];
	setp.eq.s16 	%p192, %rs29, %rs2;
	selp.b32 	%r879, 12, 13, %p192;
	min.u32 	%r880, %r804, %r879;
	add.s32 	%r881, %r880, 1;
	setp.ne.s16 	%p193, %rs29, %rs3;
	selp.u32 	%r882, 1, 0, %p193;
	add.s32 	%r883, %r803, %r882;
	min.u32 	%r884, %r808, %r883;
	add.s32 	%r885, %r884, 1;
	setp.ne.s16 	%p194, %rs29, %rs4;
	selp.u32 	%r886, 1, 0, %p194;
	add.s32 	%r887, %r807, %r886;
	min.u32 	%r888, %r885, %r887;
	min.u32 	%r889, %r813, %r888;
	add.s32 	%r890, %r889, 1;
	setp.ne.s16 	%p195, %rs29, %rs5;
	selp.u32 	%r891, 1, 0, %p195;
	add.s32 	%r892, %r812, %r891;
	min.u32 	%r893, %r890, %r892;
	min.u32 	%r894, %r818, %r893;
	add.s32 	%r895, %r894, 1;
	setp.ne.s16 	%p196, %rs29, %rs6;
	selp.u32 	%r896, 1, 0, %p196;
	add.s32 	%r897, %r817, %r896;
	min.u32 	%r898, %r895, %r897;
	min.u32 	%r899, %r823, %r898;
	add.s32 	%r900, %r899, 1;
	setp.ne.s16 	%p197, %rs29, %rs7;
	selp.u32 	%r901, 1, 0, %p197;
	add.s32 	%r902, %r822, %r901;
	min.u32 	%r903, %r900, %r902;
	min.u32 	%r904, %r828, %r903;
	add.s32 	%r905, %r904, 1;
	setp.ne.s16 	%p198, %rs29, %rs8;
	selp.u32 	%r906, 1, 0, %p198;
	add.s32 	%r907, %r827, %r906;
	min.u32 	%r908, %r905, %r907;
	min.u32 	%r909, %r833, %r908;
	add.s32 	%r910, %r909, 1;
	setp.ne.s16 	%p199, %rs29, %rs9;
	selp.u32 	%r911, 1, 0, %p199;
	add.s32 	%r912, %r832, %r911;
	min.u32 	%r913, %r910, %r912;
	min.u32 	%r914, %r838, %r913;
	add.s32 	%r915, %r914, 1;
	setp.ne.s16 	%p200, %rs29, %rs10;
	selp.u32 	%r916, 1, 0, %p200;
	add.s32 	%r917, %r837, %r916;
	min.u32 	%r918, %r915, %r917;
	min.u32 	%r919, %r843, %r918;
	add.s32 	%r920, %r919, 1;
	setp.ne.s16 	%p201, %rs29, %rs11;
	selp.u32 	%r921, 1, 0, %p201;
	add.s32 	%r922, %r842, %r921;
	min.u32 	%r923, %r920, %r922;
	min.u32 	%r924, %r848, %r923;
	add.s32 	%r925, %r924, 1;
	setp.ne.s16 	%p202, %rs29, %rs12;
	selp.u32 	%r926, 1, 0, %p202;
	add.s32 	%r927, %r847, %r926;
	min.u32 	%r928, %r925, %r927;
	min.u32 	%r929, %r853, %r928;
	add.s32 	%r930, %r929, 1;
	setp.ne.s16 	%p203, %rs29, %rs13;
	selp.u32 	%r931, 1, 0, %p203;
	add.s32 	%r932, %r852, %r931;
	min.u32 	%r933, %r930, %r932;
	min.u32 	%r934, %r858, %r933;
	add.s32 	%r935, %r934, 1;
	setp.ne.s16 	%p204, %rs29, %rs14;
	selp.u32 	%r936, 1, 0, %p204;
	add.s32 	%r937, %r857, %r936;
	min.u32 	%r938, %r935, %r937;
	min.u32 	%r939, %r863, %r938;
	add.s32 	%r940, %r939, 1;
	setp.ne.s16 	%p205, %rs29, %rs15;
	selp.u32 	%r941, 1, 0, %p205;
	add.s32 	%r942, %r862, %r941;
	min.u32 	%r943, %r940, %r942;
	min.u32 	%r944, %r868, %r943;
	add.s32 	%r945, %r944, 1;
	setp.ne.s16 	%p206, %rs29, %rs16;
	selp.u32 	%r946, 1, 0, %p206;
	add.s32 	%r947, %r867, %r946;
	min.u32 	%r948, %r945, %r947;
	min.u32 	%r949, %r874, %r948;
	add.s32 	%r950, %r878, 1;
	add.s32 	%r951, %r949, 1;
	setp.ne.s16 	%p207, %rs29, %rs17;
	selp.u32 	%r952, 1, 0, %p207;
	add.s32 	%r953, %r872, %r952;
	min.u32 	%r954, %r951, %r953;
	min.u32 	%r955, %r950, %r954;
	ld.global.u8 	%rs30, [%rd5+13];
	setp.eq.s16 	%p208, %rs30, %rs2;
	selp.b32 	%r956, 13, 14, %p208;
	min.u32 	%r957, %r881, %r956;
	add.s32 	%r958, %r957, 1;
	setp.ne.s16 	%p209, %rs30, %rs3;
	selp.u32 	%r959, 1, 0, %p209;
	add.s32 	%r960, %r880, %r959;
	min.u32 	%r961, %r885, %r960;
	add.s32 	%r962, %r961, 1;
	setp.ne.s16 	%p210, %rs30, %rs4;
	selp.u32 	%r963, 1, 0, %p210;
	add.s32 	%r964, %r884, %r963;
	min.u32 	%r965, %r962, %r964;
	min.u32 	%r966, %r890, %r965;
	add.s32 	%r967, %r966, 1;
	setp.ne.s16 	%p211, %rs30, %rs5;
	selp.u32 	%r968, 1, 0, %p211;
	add.s32 	%r969, %r889, %r968;
	min.u32 	%r970, %r967, %r969;
	min.u32 	%r971, %r895, %r970;
	add.s32 	%r972, %r971, 1;
	setp.ne.s16 	%p212, %rs30, %rs6;
	selp.u32 	%r973, 1, 0, %p212;
	add.s32 	%r974, %r894, %r973;
	min.u32 	%r975, %r972, %r974;
	min.u32 	%r976, %r900, %r975;
	add.s32 	%r977, %r976, 1;
	setp.ne.s16 	%p213, %rs30, %rs7;
	selp.u32 	%r978, 1, 0, %p213;
	add.s32 	%r979, %r899, %r978;
	min.u32 	%r980, %r977, %r979;
	min.u32 	%r981, %r905, %r980;
	add.s32 	%r982, %r981, 1;
	setp.ne.s16 	%p214, %rs30, %rs8;
	selp.u32 	%r983, 1, 0, %p214;
	add.s32 	%r984, %r904, %r983;
	min.u32 	%r985, %r982, %r984;
	min.u32 	%r986, %r910, %r985;
	add.s32 	%r987, %r986, 1;
	setp.ne.s16 	%p215, %rs30, %rs9;
	selp.u32 	%r988, 1, 0, %p215;
	add.s32 	%r989, %r909, %r988;
	min.u32 	%r990, %r987, %r989;
	min.u32 	%r991, %r915, %r990;
	add.s32 	%r992, %r991, 1;
	setp.ne.s16 	%p216, %rs30, %rs10;
	selp.u32 	%r993, 1, 0, %p216;
	add.s32 	%r994, %r914, %r993;
	min.u32 	%r995, %r992, %r994;
	min.u32 	%r996, %r920, %r995;
	add.s32 	%r997, %r996, 1;
	setp.ne.s16 	%p217, %rs30, %rs11;
	selp.u32 	%r998, 1, 0, %p217;
	add.s32 	%r999, %r919, %r998;
	min.u32 	%r1000, %r997, %r999;
	min.u32 	%r1001, %r925, %r1000;
	add.s32 	%r1002, %r1001, 1;
	setp.ne.s16 	%p218, %rs30, %rs12;
	selp.u32 	%r1003, 1, 0, %p218;
	add.s32 	%r1004, %r924, %r1003;
	min.u32 	%r1005, %r1002, %r1004;
	min.u32 	%r1006, %r930, %r1005;
	add.s32 	%r1007, %r1006, 1;
	setp.ne.s16 	%p219, %rs30, %rs13;
	selp.u32 	%r1008, 1, 0, %p219;
	add.s32 	%r1009, %r929, %r1008;
	min.u32 	%r1010, %r1007, %r1009;
	min.u32 	%r1011, %r935, %r1010;
	add.s32 	%r1012, %r1011, 1;
	setp.ne.s16 	%p220, %rs30, %rs14;
	selp.u32 	%r1013, 1, 0, %p220;
	add.s32 	%r1014, %r934, %r1013;
	min.u32 	%r1015, %r1012, %r1014;
	min.u32 	%r1016, %r940, %r1015;
	add.s32 	%r1017, %r1016, 1;
	setp.ne.s16 	%p221, %rs30, %rs15;
	selp.u32 	%r1018, 1, 0, %p221;
	add.s32 	%r1019, %r939, %r1018;
	min.u32 	%r1020, %r1017, %r1019;
	min.u32 	%r1021, %r945, %r1020;
	add.s32 	%r1022, %r1021, 1;
	setp.ne.s16 	%p222, %rs30, %rs16;
	selp.u32 	%r1023, 1, 0, %p222;
	add.s32 	%r1024, %r944, %r1023;
	min.u32 	%r1025, %r1022, %r1024;
	min.u32 	%r1026, %r951, %r1025;
	add.s32 	%r1027, %r955, 1;
	add.s32 	%r1028, %r1026, 1;
	setp.ne.s16 	%p223, %rs30, %rs17;
	selp.u32 	%r1029, 1, 0, %p223;
	add.s32 	%r1030, %r949, %r1029;
	min.u32 	%r1031, %r1028, %r1030;
	min.u32 	%r1032, %r1027, %r1031;
	ld.global.u8 	%rs31, [%rd5+14];
	setp.eq.s16 	%p224, %rs31, %rs2;
	selp.b32 	%r1033, 14, 15, %p224;
	min.u32 	%r1034, %r958, %r1033;
	setp.ne.s16 	%p225, %rs31, %rs3;
	selp.u32 	%r1035, 1, 0, %p225;
	add.s32 	%r1036, %r957, %r1035;
	min.u32 	%r1037, %r962, %r1036;
	add.s32 	%r1038, %r1037, 1;
	setp.ne.s16 	%p226, %rs31, %rs4;
	selp.u32 	%r1039, 1, 0, %p226;
	add.s32 	%r1040, %r961, %r1039;
	min.u32 	%r1041, %r1038, %r1040;
	min.u32 	%r1042, %r967, %r1041;
	add.s32 	%r1043, %r1042, 1;
	setp.ne.s16 	%p227, %rs31, %rs5;
	selp.u32 	%r1044, 1, 0, %p227;
	add.s32 	%r1045, %r966, %r1044;
	min.u32 	%r1046, %r1043, %r1045;
	min.u32 	%r1047, %r972, %r1046;
	add.s32 	%r1048, %r1047, 1;
	setp.ne.s16 	%p228, %rs31, %rs6;
	selp.u32 	%r1049, 1, 0, %p228;
	add.s32 	%r1050, %r971, %r1049;
	min.u32 	%r1051, %r1048, %r1050;
	min.u32 	%r1052, %r977, %r1051;
	add.s32 	%r1053, %r1052, 1;
	setp.ne.s16 	%p229, %rs31, %rs7;
	selp.u32 	%r1054, 1, 0, %p229;
	add.s32 	%r1055, %r976, %r1054;
	min.u32 	%r1056, %r1053, %r1055;
	min.u32 	%r1057, %r982, %r1056;
	add.s32 	%r1058, %r1057, 1;
	setp.ne.s16 	%p230, %rs31, %rs8;
	selp.u32 	%r1059, 1, 0, %p230;
	add.s32 	%r1060, %r981, %r1059;
	min.u32 	%r1061, %r1058, %r1060;
	min.u32 	%r1062, %r987, %r1061;
	add.s32 	%r1063, %r1062, 1;
	setp.ne.s16 	%p231, %rs31, %rs9;
	selp.u32 	%r1064, 1, 0, %p231;
	add.s32 	%r1065, %r986, %r1064;
	min.u32 	%r1066, %r1063, %r1065;
	min.u32 	%r1067, %r992, %r1066;
	add.s32 	%r1068, %r1067, 1;
	setp.ne.s16 	%p232, %rs31, %rs10;
	selp.u32 	%r1069, 1, 0, %p232;
	add.s32 	%r1070, %r991, %r1069;
	min.u32 	%r1071, %r1068, %r1070;
	min.u32 	%r1072, %r997, %r1071;
	add.s32 	%r1073, %r1072, 1;
	setp.ne.s16 	%p233, %rs31, %rs11;
	selp.u32 	%r1074, 1, 0, %p233;
	add.s32 	%r1075, %r996, %r1074;
	min.u32 	%r1076, %r1073, %r1075;
	min.u32 	%r1077, %r1002, %r1076;
	add.s32 	%r1078, %r1077, 1;
	setp.ne.s16 	%p234, %rs31, %rs12;
	selp.u32 	%r1079, 1, 0, %p234;
	add.s32 	%r1080, %r1001, %r1079;
	min.u32 	%r1081, %r1078, %r1080;
	min.u32 	%r1082, %r1007, %r1081;
	add.s32 	%r1083, %r1082, 1;
	setp.ne.s16 	%p235, %rs31, %rs13;
	selp.u32 	%r1084, 1, 0, %p235;
	add.s32 	%r1085, %r1006, %r1084;
	min.u32 	%r1086, %r1083, %r1085;
	min.u32 	%r1087, %r1012, %r1086;
	add.s32 	%r1088, %r1087, 1;
	setp.ne.s16 	%p236, %rs31, %rs14;
	selp.u32 	%r1089, 1, 0, %p236;
	add.s32 	%r1090, %r1011, %r1089;
	min.u32 	%r1091, %r1088, %r1090;
	min.u32 	%r1092, %r1017, %r1091;
	add.s32 	%r1093, %r1092, 1;
	setp.ne.s16 	%p237, %rs31, %rs15;
	selp.u32 	%r1094, 1, 0, %p237;
	add.s32 	%r1095, %r1016, %r1094;
	min.u32 	%r1096, %r1093, %r1095;
	min.u32 	%r1097, %r1022, %r1096;
	add.s32 	%r1098, %r1097, 1;
	setp.ne.s16 	%p238, %rs31, %rs16;
	selp.u32 	%r1099, 1, 0, %p238;
	add.s32 	%r1100, %r1021, %r1099;
	min.u32 	%r1101, %r1098, %r1100;
	min.u32 	%r1102, %r1028, %r1101;
	add.s32 	%r1103, %r1032, 1;
	add.s32 	%r1104, %r1102, 1;
	setp.ne.s16 	%p239, %rs31, %rs17;
	selp.u32 	%r1105, 1, 0, %p239;
	add.s32 	%r1106, %r1026, %r1105;
	min.u32 	%r1107, %r1104, %r1106;
	min.u32 	%r1108, %r1103, %r1107;
	ld.global.u8 	%rs32, [%rd5+15];
	setp.ne.s16 	%p240, %rs32, %rs3;
	selp.u32 	%r1109, 1, 0, %p240;
	add.s32 	%r1110, %r1034, %r1109;
	min.u32 	%r1111, %r1038, %r1110;
	add.s32 	%r1112, %r1111, 1;
	setp.ne.s16 	%p241, %rs32, %rs4;
	selp.u32 	%r1113, 1, 0, %p241;
	add.s32 	%r1114, %r1037, %r1113;
	min.u32 	%r1115, %r1112, %r1114;
	min.u32 	%r1116, %r1043, %r1115;
	add.s32 	%r1117, %r1116, 1;
	setp.ne.s16 	%p242, %rs32, %rs5;
	selp.u32 	%r1118, 1, 0, %p242;
	add.s32 	%r1119, %r1042, %r1118;
	min.u32 	%r1120, %r1117, %r1119;
	min.u32 	%r1121, %r1048, %r1120;
	add.s32 	%r1122, %r1121, 1;
	setp.ne.s16 	%p243, %rs32, %rs6;
	selp.u32 	%r1123, 1, 0, %p243;
	add.s32 	%r1124, %r1047, %r1123;
	min.u32 	%r1125, %r1122, %r1124;
	min.u32 	%r1126, %r1053, %r1125;
	add.s32 	%r1127, %r1126, 1;
	setp.ne.s16 	%p244, %rs32, %rs7;
	selp.u32 	%r1128, 1, 0, %p244;
	add.s32 	%r1129, %r1052, %r1128;
	min.u32 	%r1130, %r1127, %r1129;
	min.u32 	%r1131, %r1058, %r1130;
	add.s32 	%r1132, %r1131, 1;
	setp.ne.s16 	%p245, %rs32, %rs8;
	selp.u32 	%r1133, 1, 0, %p245;
	add.s32 	%r1134, %r1057, %r1133;
	min.u32 	%r1135, %r1132, %r1134;
	min.u32 	%r1136, %r1063, %r1135;
	add.s32 	%r1137, %r1136, 1;
	setp.ne.s16 	%p246, %rs32, %rs9;
	selp.u32 	%r1138, 1, 0, %p246;
	add.s32 	%r1139, %r1062, %r1138;
	min.u32 	%r1140, %r1137, %r1139;
	min.u32 	%r1141, %r1068, %r1140;
	add.s32 	%r1142, %r1141, 1;
	setp.ne.s16 	%p247, %rs32, %rs10;
	selp.u32 	%r1143, 1, 0, %p247;
	add.s32 	%r1144, %r1067, %r1143;
	min.u32 	%r1145, %r1142, %r1144;
	min.u32 	%r1146, %r1073, %r1145;
	add.s32 	%r1147, %r1146, 1;
	setp.ne.s16 	%p248, %rs32, %rs11;
	selp.u32 	%r1148, 1, 0, %p248;
	add.s32 	%r1149, %r1072, %r1148;
	min.u32 	%r1150, %r1147, %r1149;
	min.u32 	%r1151, %r1078, %r1150;
	add.s32 	%r1152, %r1151, 1;
	setp.ne.s16 	%p249, %rs32, %rs12;
	selp.u32 	%r1153, 1, 0, %p249;
	add.s32 	%r1154, %r1077, %r1153;
	min.u32 	%r1155, %r1152, %r1154;
	min.u32 	%r1156, %r1083, %r1155;
	add.s32 	%r1157, %r1156, 1;
	setp.ne.s16 	%p250, %rs32, %rs13;
	selp.u32 	%r1158, 1, 0, %p250;
	add.s32 	%r1159, %r1082, %r1158;
	min.u32 	%r1160, %r1157, %r1159;
	min.u32 	%r1161, %r1088, %r1160;
	add.s32 	%r1162, %r1161, 1;
	setp.ne.s16 	%p251, %rs32, %rs14;
	selp.u32 	%r1163, 1, 0, %p251;
	add.s32 	%r1164, %r1087, %r1163;
	min.u32 	%r1165, %r1162, %r1164;
	min.u32 	%r1166, %r1093, %r1165;
	add.s32 	%r1167, %r1166, 1;
	setp.ne.s16 	%p252, %rs32, %rs15;
	selp.u32 	%r1168, 1, 0, %p252;
	add.s32 	%r1169, %r1092, %r1168;
	min.u32 	%r1170, %r1167, %r1169;
	min.u32 	%r1171, %r1098, %r1170;
	add.s32 	%r1172, %r1171, 1;
	setp.ne.s16 	%p253, %rs32, %rs16;
	selp.u32 	%r1173, 1, 0, %p253;
	add.s32 	%r1174, %r1097, %r1173;
	min.u32 	%r1175, %r1172, %r1174;
	min.u32 	%r1176, %r1104, %r1175;
	add.s32 	%r1177, %r1108, 1;
	add.s32 	%r1178, %r1176, 1;
	setp.ne.s16 	%p254, %rs32, %rs17;
	selp.u32 	%r1179, 1, 0, %p254;
	add.s32 	%r1180, %r1102, %r1179;
	min.u32 	%r1181, %r1178, %r1180;
	min.u32 	%r1182, %r1177, %r1181;
	cvta.to.global.u64 	%rd8, %rd3;
	shl.b32 	%r1183, %r1, 9;
	shl.b32 	%r1184, %r2, 1;
	add.s32 	%r1185, %r1183, %r1184;
	mul.wide.u32 	%rd9, %r1185, 4;
	add.s64 	%rd10, %rd8, %rd9;
	st.global.u32 	[%rd10], %r1182;
	shl.b32 	%r1186, %r1, 8;
	add.s32 	%r1187, %r1186, %r2;
	st.global.u32 	[%rd10+4], %r1187;
	ret;

}


// ===== COMPILED SASS (sm_100) =====

	.target	sm_100

	.elftype	@"ET_EXEC"


//--------------------- .note.nv.tkinfo           --------------------------
	.section	.note.nv.tkinfo,"",@"SHT_NOTE"
	.sectionflags	@"SHF_NOTE_NV_TKINFO"
	.tkinfo
        /*0018*/ 	.word	0x00000002
        /*0030*/ 	.string	""
        /*0030*/ 	.string	"ptxas"
        /*0030*/ 	.string	"Cuda compilation tools, release 13.0, V13.0.88"
        /*0030*/ 	.string	"Build cuda_13.0.r13.0/compiler.36424714_0"
        /*0030*/ 	.string	"-arch sm_100 -m 64 "



//--------------------- .note.nv.cuinfo           --------------------------
	.section	.note.nv.cuinfo,"",@"SHT_NOTE"
	.sectionflags	@"SHF_NOTE_NV_CUINFO"
        /*0018*/ 	.short	0x0002
        /*001a*/ 	.short	0x0064
        /*001c*/ 	.short	0x0082
	.zero		2


//--------------------- .nv.info                  --------------------------
	.section	.nv.info,"",@"SHT_CUDA_INFO"
	.align	4


	//----- nvinfo : EIATTR_REGCOUNT
	.align		4
        /*0000*/ 	.byte	0x04, 0x2f
        /*0002*/ 	.short	(.L_1 - .L_0)
	.align		4
.L_0:
        /*0004*/ 	.word	index@(_Z22LevenshteinCUDA_STEP_0PKciS0_Pi)
        /*0008*/ 	.word	0x0000003f


	//----- nvinfo : EIATTR_FRAME_SIZE
	.align		4
.L_1:
        /*000c*/ 	.byte	0x04, 0x11
        /*000e*/ 	.short	(.L_3 - .L_2)
	.align		4
.L_2:
        /*0010*/ 	.word	index@(_Z22LevenshteinCUDA_STEP_0PKciS0_Pi)
        /*0014*/ 	.word	0x00000000


	//----- nvinfo : EIATTR_MIN_STACK_SIZE
	.align		4
.L_3:
        /*0018*/ 	.byte	0x04, 0x12
        /*001a*/ 	.short	(.L_5 - .L_4)
	.align		4
.L_4:
        /*001c*/ 	.word	index@(_Z22LevenshteinCUDA_STEP_0PKciS0_Pi)
        /*0020*/ 	.word	0x00000000
.L_5:


//--------------------- .nv.compat                --------------------------
	.section	.nv.compat,"",@"SHT_CUDA_COMPAT_INFO"
	.align	4
        /*0000*/ 	.byte	0x02, 0x09, 0x00, 0x00, 0x02, 0x02, 0x01, 0x00, 0x02, 0x05, 0x05, 0x00, 0x03, 0x07, 0x01, 0x01
        /*0010*/ 	.byte	0x02, 0x03, 0x00, 0x00, 0x02, 0x06, 0x01, 0x00, 0x04, 0x0b, 0x08, 0x00, 0x09, 0x00, 0x00, 0x00
        /*0020*/ 	.byte	0x00, 0x00, 0x00, 0x00


//--------------------- .nv.info._Z22LevenshteinCUDA_STEP_0PKciS0_Pi --------------------------
	.section	.nv.info._Z22LevenshteinCUDA_STEP_0PKciS0_Pi,"",@"SHT_CUDA_INFO"
	.sectionflags	@""
	.align	4


	//----- nvinfo : EIATTR_CUDA_API_VERSION
	.align		4
        /*0000*/ 	.byte	0x04, 0x37
        /*0002*/ 	.short	(.L_7 - .L_6)
.L_6:
        /*0004*/ 	.word	0x00000082


	//----- nvinfo : EIATTR_KPARAM_INFO
	.align		4
.L_7:
        /*0008*/ 	.byte	0x04, 0x17
        /*000a*/ 	.short	(.L_9 - .L_8)
.L_8:
        /*000c*/ 	.word	0x00000000
        /*0010*/ 	.short	0x0003
        /*0012*/ 	.short	0x0018
        /*0014*/ 	.byte	0x00, 0xf5, 0x21, 0x00


	//----- nvinfo : EIATTR_KPARAM_INFO
	.align		4
.L_9:
        /*0018*/ 	.byte	0x04, 0x17
        /*001a*/ 	.short	(.L_11 - .L_10)
.L_10:
        /*001c*/ 	.word	0x00000000
        /*0020*/ 	.short	0x0002
        /*0022*/ 	.short	0x0010
        /*0024*/ 	.byte	0x00, 0xf5, 0x21, 0x00


	//----- nvinfo : EIATTR_KPARAM_INFO
	.align		4
.L_11:
        /*0028*/ 	.byte	0x04, 0x17
        /*002a*/ 	.short	(.L_13 - .L_12)
.L_12:
        /*002c*/ 	.word	0x00000000
        /*0030*/ 	.short	0x0001
        /*0032*/ 	.short	0x0008
        /*0034*/ 	.byte	0x00, 0xf0, 0x11, 0x00


	//----- nvinfo : EIATTR_KPARAM_INFO
	.align		4
.L_13:
        /*0038*/ 	.byte	0x04, 0x17
        /*003a*/ 	.short	(.L_15 - .L_14)
.L_14:
        /*003c*/ 	.word	0x00000000
        /*0040*/ 	.short	0x0000
        /*0042*/ 	.short	0x0000
        /*0044*/ 	.byte	0x00, 0xf5, 0x21, 0x00


	//----- nvinfo : EIATTR_SPARSE_MMA_MASK
	.align		4
.L_15:
        /*0048*/ 	.byte	0x03, 0x50
        /*004a*/ 	.short	0x0000


	//----- nvinfo : EIATTR_MAXREG_COUNT
	.align		4
        /*004c*/ 	.byte	0x03, 0x1b
        /*004e*/ 	.short	0x00ff


	//----- nvinfo : EIATTR_MERCURY_ISA_VERSION
	.align		4
        /*0050*/ 	.byte	0x03, 0x5f
        /*0052*/ 	.short	0x0101


	//----- nvinfo : EIATTR_VRC_CTA_INIT_COUNT
	.align		4
        /*0054*/ 	.byte	0x02, 0x4a
	.zero		1
	.zero		1


	//----- nvinfo : EIATTR_EXIT_INSTR_OFFSETS
	.align		4
        /*0058*/ 	.byte	0x04, 0x1c
        /*005a*/ 	.short	(.L_17 - .L_16)


	//   ....[0]....
.L_16:
        /*005c*/ 	.word	0x00004c10


	//----- nvinfo : EIATTR_CBANK_PARAM_SIZE
	.align		4
.L_17:
        /*0060*/ 	.byte	0x03, 0x19
        /*0062*/ 	.short	0x0020


	//----- nvinfo : EIATTR_PARAM_CBANK
	.align		4
        /*0064*/ 	.byte	0x04, 0x0a
        /*0066*/ 	.short	(.L_19 - .L_18)
	.align		4
.L_18:
        /*0068*/ 	.word	index@(.nv.constant0._Z22LevenshteinCUDA_STEP_0PKciS0_Pi)
        /*006c*/ 	.short	0x0380
        /*006e*/ 	.short	0x0020


	//----- nvinfo : EIATTR_SW_WAR
	.align		4
.L_19:
        /*0070*/ 	.byte	0x04, 0x36
        /*0072*/ 	.short	(.L_21 - .L_20)
.L_20:
        /*0074*/ 	.word	0x00000008
.L_21:


//--------------------- .nv.callgraph             --------------------------
	.section	.nv.callgraph,"",@"SHT_CUDA_CALLGRAPH"
	.align	4
	.sectionentsize	8
	.align		4
        /*0000*/ 	.word	0x00000000
	.align		4
        /*0004*/ 	.word	0xffffffff
	.align		4
        /*0008*/ 	.word	0x00000000
	.align		4
        /*000c*/ 	.word	0xfffffffe
	.align		4
        /*0010*/ 	.word	0x00000000
	.align		4
        /*0014*/ 	.word	0xfffffffd
	.align		4
        /*0018*/ 	.word	0x00000000
	.align		4
        /*001c*/ 	.word	0xfffffffc


//--------------------- .text._Z22LevenshteinCUDA_STEP_0PKciS0_Pi --------------------------
	.section	.text._Z22LevenshteinCUDA_STEP_0PKciS0_Pi,"ax",@progbits
	.align	128
        .global         _Z22LevenshteinCUDA_STEP_0PKciS0_Pi
        .type           _Z22LevenshteinCUDA_STEP_0PKciS0_Pi,@function
        .size           _Z22LevenshteinCUDA_STEP_0PKciS0_Pi,(.L_x_1 - _Z22LevenshteinCUDA_STEP_0PKciS0_Pi)
        .other          _Z22LevenshteinCUDA_STEP_0PKciS0_Pi,@"STO_CUDA_ENTRY STV_DEFAULT"
_Z22LevenshteinCUDA_STEP_0PKciS0_Pi:
.text._Z22LevenshteinCUDA_STEP_0PKciS0_Pi:
[----:B------:R-:W-:Y:S01]  /*0000*/  LDC R1, c[0x0][0x37c] ;  /* 0x0000df00ff017b82 */ /* 0x000fe20000000800 */
[----:B------:R-:W0:Y:S01]  /*0010*/  S2R R4, SR_CTAID.X ;  /* 0x0000000000047919 */ /* 0x000e220000002500 */
[----:B------:R-:W1:Y:S06]  /*0020*/  LDCU.64 UR6, c[0x0][0x380] ;  /* 0x00007000ff0677ac */ /* 0x000e6c0008000a00 */
[----:B------:R-:W2:Y:S01]  /*0030*/  LDC.64 R26, c[0x0][0x390] ;  /* 0x0000e400ff1a7b82 */ /* 0x000ea20000000a00 */
[----:B------:R-:W0:Y:S01]  /*0040*/  S2R R3, SR_TID.X ;  /* 0x0000000000037919 */ /* 0x000e220000002100 */
[----:B------:R-:W2:Y:S02]  /*0050*/  LDCU.64 UR4, c[0x0][0x358] ;  /* 0x00006b00ff0477ac */ /* 0x000ea40008000a00 */
[----:B--2---:R-:W2:Y:S04]  /*0060*/  LDG.E.U8 R34, desc[UR4][R26.64] ;  /* 0x000000041a227981 */ /* 0x004ea8000c1e1100 */
[----:B------:R-:W3:Y:S04]  /*0070*/  LDG.E.U8 R28, desc[UR4][R26.64+0x1] ;  /* 0x000001041a1c7981 */ /* 0x000ee8000c1e1100 */
[----:B------:R-:W4:Y:S01]  /*0080*/  LDG.E.U8 R2, desc[UR4][R26.64+0x2] ;  /* 0x000002041a027981 */ /* 0x000f22000c1e1100 */
[----:B0-----:R-:W-:-:S03]  /*0090*/  IMAD R3, R4, 0x100, R3 ;  /* 0x0000010004037824 */ /* 0x001fc600078e0203 */
[----:B------:R-:W5:Y:S02]  /*00a0*/  LDG.E.U8 R22, desc[UR4][R26.64+0x3] ;  /* 0x000003041a167981 */ /* 0x000f64000c1e1100 */
[----:B-1----:R-:W-:Y:S02]  /*00b0*/  LEA R30, P0, R3, UR6, 0x4 ;  /* 0x00000006031e7c11 */ /* 0x002fe4000f8020ff */
[----:B------:R-:W5:Y:S03]  /*00c0*/  LDG.E.U8 R18, desc[UR4][R26.64+0x4] ;  /* 0x000004041a127981 */ /* 0x000f66000c1e1100 */
[----:B------:R-:W-:Y:S01]  /*00d0*/  IMAD.X R31, RZ, RZ, UR7, P0 ;  /* 0x00000007ff1f7e24 */ /* 0x000fe200080e06ff */
[----:B------:R-:W5:Y:S04]  /*00e0*/  LDG.E.U8 R40, desc[UR4][R26.64+0x6] ;  /* 0x000006041a287981 */ /* 0x000f68000c1e1100 */
[----:B------:R-:W2:Y:S04]  /*00f0*/  LDG.E.U8 R21, desc[UR4][R30.64+0x1] ;  /* 0x000001041e157981 */ /* 0x000ea8000c1e1100 */
[----:B------:R-:W3:Y:S04]  /*0100*/  LDG.E.U8 R19, desc[UR4][R30.64+0x2] ;  /* 0x000002041e137981 */ /* 0x000ee8000c1e1100 */
[----:B------:R-:W4:Y:S04]  /*0110*/  LDG.E.U8 R7, desc[UR4][R30.64] ;  /* 0x000000041e077981 */ /* 0x000f28000c1e1100 */
[----:B------:R-:W5:Y:S04]  /*0120*/  LDG.E.U8 R17, desc[UR4][R30.64+0x3] ;  /* 0x000003041e117981 */ /* 0x000f68000c1e1100 */
        /* <DEDUP_REMOVED lines=11> */
[----:B------:R-:W5:Y:S01]  /*01e0*/  LDG.E.U8 R6, desc[UR4][R30.64+0xf] ;  /* 0x00000f041e067981 */ /* 0x000f62000c1e1100 */
[----:B------:R-:W-:-:S02]  /*01f0*/  IMAD.MOV.U32 R20, RZ, RZ, 0x1 ;  /* 0x00000001ff147424 */ /* 0x000fc400078e00ff */
[----:B------:R-:W-:Y:S01]  /*0200*/  IMAD.MOV.U32 R3, RZ, RZ, 0x3 ;  /* 0x00000003ff037424 */ /* 0x000fe200078e00ff */
[----:B------:R-:W5:Y:S01]  /*0210*/  LDG.E.U8 R50, desc[UR4][R26.64+0x7] ;  /* 0x000007041a327981 */ /* 0x000f62000c1e1100 */
[----:B------:R-:W-:-:S03]  /*0220*/  IMAD.MOV.U32 R24, RZ, RZ, 0x2 ;  /* 0x00000002ff187424 */ /* 0x000fc600078e00ff */
[----:B------:R0:W5:Y:S01]  /*0230*/  LDG.E.U8 R30, desc[UR4][R26.64+0x5] ;  /* 0x000005041a1e7981 */ /* 0x000162000c1e1100 */
[----:B------:R-:W-:Y:S02]  /*0240*/  IMAD.MOV.U32 R35, RZ, RZ, 0x7 ;  /* 0x00000007ff237424 */ /* 0x000fe400078e00ff */
[----:B------:R-:W-:Y:S02]  /*0250*/  IMAD.MOV.U32 R42, RZ, RZ, 0x9 ;  /* 0x00000009ff2a7424 */ /* 0x000fe400078e00ff */
[----:B------:R-:W-:Y:S01]  /*0260*/  IMAD.MOV.U32 R43, RZ, RZ, 0xb ;  /* 0x0000000bff2b7424 */ /* 0x000fe200078e00ff */
[----:B--2---:R-:W-:Y:S02]  /*0270*/  ISETP.NE.AND P3, PT, R34, R21, PT ;  /* 0x000000152200720c */ /* 0x004fe40003f65270 */
[C---:B---3--:R-:W-:Y:S02]  /*0280*/  ISETP.NE.AND P2, PT, R28.reuse, R19, PT ;  /* 0x000000131c00720c */ /* 0x048fe40003f45270 */
[----:B------:R-:W-:-:S02]  /*0290*/  ISETP.NE.AND P1, PT, R28, R21, PT ;  /* 0x000000151c00720c */ /* 0x000fc40003f25270 */
[----:B----4-:R-:W-:Y:S02]  /*02a0*/  ISETP.NE.AND P0, PT, R34, R7, PT ;  /* 0x000000072200720c */ /* 0x010fe40003f05270 */
[----:B------:R-:W-:-:S04]  /*02b0*/  SEL R23, R20, 0x2, !P3 ;  /* 0x0000000214177807 */ /* 0x000fc80005800000 */
[----:B------:R-:W-:Y:S02]  /*02c0*/  SEL R23, R23, 0x1, P0 ;  /* 0x0000000117177807 */ /* 0x000fe40000000000 */
[----:B------:R-:W-:Y:S02]  /*02d0*/  ISETP.NE.AND P3, PT, R34, R19, PT ;  /* 0x000000132200720c */ /* 0x000fe40003f65270 */
[----:B------:R-:W-:Y:S01]  /*02e0*/  SEL R25, RZ, 0x1, !P1 ;  /* 0x00000001ff197807 */ /* 0x000fe20004800000 */
[----:B------:R-:W-:Y:S01]  /*02f0*/  VIADD R29, R23, 0x1 ;  /* 0x00000001171d7836 */ /* 0x000fe20000000000 */
[----:B------:R-:W-:Y:S01]  /*0300*/  SEL R32, R3, 0x2, P3 ;  /* 0x0000000203207807 */ /* 0x000fe20001800000 */
[----:B------:R-:W-:Y:S01]  /*0310*/  @!P2 IMAD.MOV R29, RZ, RZ, R23 ;  /* 0x000000ffff1da224 */ /* 0x000fe200078e0217 */
[-C--:B-----5:R-:W-:Y:S01]  /*0320*/  ISETP.NE.AND P2, PT, R28, R17.reuse, PT ;  /* 0x000000111c00720c */ /* 0x0a0fe20003f45270 */
[----:B------:R-:W-:Y:S01]  /*0330*/  @!P1 IMAD.MOV R24, RZ, RZ, 0x1 ;  /* 0x00000001ff189424 */ /* 0x000fe200078e02ff */
[C---:B------:R-:W-:Y:S01]  /*0340*/  ISETP.NE.AND P3, PT, R34.reuse, R17, PT ;  /* 0x000000112200720c */ /* 0x040fe20003f65270 */
[----:B------:R-:W-:Y:S01]  /*0350*/  @!P0 IMAD.MOV R24, RZ, RZ, R25 ;  /* 0x000000ffff188224 */ /* 0x000fe200078e0219 */
[----:B------:R-:W-:Y:S01]  /*0360*/  VIADDMNMX.U32 R32, R23, 0x1, R32, PT ;  /* 0x0000000117207846 */ /* 0x000fe20003800020 */
[----:B------:R-:W-:Y:S01]  /*0370*/  IMAD.MOV.U32 R25, RZ, RZ, 0x5 ;  /* 0x00000005ff197424 */ /* 0x000fe200078e00ff */
[----:B------:R-:W-:-:S02]  /*0380*/  ISETP.NE.AND P4, PT, R34, R16, PT ;  /* 0x000000102200720c */ /* 0x000fc40003f85270 */
[----:B------:R-:W-:Y:S02]  /*0390*/  SEL R23, R3, 0x4, !P3 ;  /* 0x0000000403177807 */ /* 0x000fe40005800000 */
[C---:B------:R-:W-:Y:S02]  /*03a0*/  ISETP.NE.AND P3, PT, R28.reuse, R14, PT ;  /* 0x0000000e1c00720c */ /* 0x040fe40003f65270 */
[----:B------:R-:W-:Y:S02]  /*03b0*/  ISETP.NE.AND P1, PT, R28, R16, PT ;  /* 0x000000101c00720c */ /* 0x000fe40003f25270 */
[----:B------:R-:W-:Y:S02]  /*03c0*/  ISETP.NE.AND P5, PT, R34, R14, PT ;  /* 0x0000000e2200720c */ /* 0x000fe40003fa5270 */
[----:B0-----:R-:W-:Y:S02]  /*03d0*/  SEL R26, R25, 0x4, P4 ;  /* 0x00000004191a7807 */ /* 0x001fe40002000000 */
[----:B------:R-:W-:-:S02]  /*03e0*/  VIADDMNMX.U32 R23, R32, 0x1, R23, PT ;  /* 0x0000000120177846 */ /* 0x000fc40003800017 */
[-C--:B------:R-:W-:Y:S01]  /*03f0*/  ISETP.NE.AND P4, PT, R28, R10.reuse, PT ;  /* 0x0000000a1c00720c */ /* 0x080fe20003f85270 */
[----:B------:R-:W-:Y:S01]  /*0400*/  VIADD R36, R32, 0x1 ;  /* 0x0000000120247836 */ /* 0x000fe20000000000 */
[----:B------:R-:W-:Y:S01]  /*0410*/  SEL R38, R25, 0x6, !P5 ;  /* 0x0000000619267807 */ /* 0x000fe20006800000 */
[----:B------:R-:W-:Y:S01]  /*0420*/  @!P2 IMAD.MOV R36, RZ, RZ, R32 ;  /* 0x000000ffff24a224 */ /* 0x000fe200078e0220 */
[----:B------:R-:W-:Y:S02]  /*0430*/  VIADDMNMX.U32 R31, R23, 0x1, R26, PT ;  /* 0x00000001171f7846 */ /* 0x000fe4000380001a */
[----:B------:R-:W-:Y:S02]  /*0440*/  ISETP.NE.AND P2, PT, R34, R10, PT ;  /* 0x0000000a2200720c */ /* 0x000fe40003f45270 */
[C---:B------:R-:W-:Y:S01]  /*0450*/  VIADDMNMX.U32 R32, R31.reuse, 0x1, R38, PT ;  /* 0x000000011f207846 */ /* 0x040fe20003800026 */
[----:B------:R-:W-:Y:S01]  /*0460*/  VIADD R27, R31, 0x1 ;  /* 0x000000011f1b7836 */ /* 0x000fe20000000000 */
[----:B------:R-:W-:Y:S01]  /*0470*/  SEL R33, R35, 0x6, P2 ;  /* 0x0000000623217807 */ /* 0x000fe20001000000 */
[----:B------:R-:W-:Y:S01]  /*0480*/  @!P3 IMAD.MOV R27, RZ, RZ, R31 ;  /* 0x000000ffff1bb224 */ /* 0x000fe200078e021f */
[-C--:B------:R-:W-:Y:S01]  /*0490*/  ISETP.NE.AND P2, PT, R28, R13.reuse, PT ;  /* 0x0000000d1c00720c */ /* 0x080fe20003f45270 */
[----:B------:R-:W-:Y:S01]  /*04a0*/  VIADD R38, R23, 0x1 ;  /* 0x0000000117267836 */ /* 0x000fe20000000000 */
[----:B------:R-:W-:Y:S01]  /*04b0*/  ISETP.NE.AND P3, PT, R34, R13, PT ;  /* 0x0000000d2200720c */ /* 0x000fe20003f65270 */
[----:B------:R-:W-:-:S02]  /*04c0*/  VIADD R26, R32, 0x1 ;  /* 0x00000001201a7836 */ /* 0x000fc40000000000 */
[----:B------:R-:W-:Y:S01]  /*04d0*/  @!P1 IMAD.MOV R38, RZ, RZ, R23 ;  /* 0x000000ffff269224 */ /* 0x000fe200078e0217 */
[----:B------:R-:W-:Y:S01]  /*04e0*/  VIADDMNMX.U32 R23, R32, 0x1, R33, PT ;  /* 0x0000000120177846 */ /* 0x000fe20003800021 */
[----:B------:R-:W-:Y:S01]  /*04f0*/  @!P4 IMAD.MOV R26, RZ, RZ, R32 ;  /* 0x000000ffff1ac224 */ /* 0x000fe200078e0220 */
[-C--:B------:R-:W-:Y:S02]  /*0500*/  ISETP.NE.AND P4, PT, R34, R15.reuse, PT ;  /* 0x0000000f2200720c */ /* 0x080fe40003f85270 */
[----:B------:R-:W-:Y:S02]  /*0510*/  ISETP.NE.AND P1, PT, R28, R15, PT ;  /* 0x0000000f1c00720c */ /* 0x000fe40003f25270 */
[----:B------:R-:W-:Y:S02]  /*0520*/  SEL R32, R35, 0x8, !P3 ;  /* 0x0000000823207807 */ /* 0x000fe40005800000 */
[----:B------:R-:W-:Y:S02]  /*0530*/  ISETP.NE.AND P5, PT, R34, R12, PT ;  /* 0x0000000c2200720c */ /* 0x000fe40003fa5270 */
[----:B------:R-:W-:-:S02]  /*0540*/  SEL R31, R42, 0x8, P4 ;  /* 0x000000082a1f7807 */ /* 0x000fc40002000000 */
[C---:B------:R-:W-:Y:S02]  /*0550*/  VIADDMNMX.U32 R32, R23.reuse, 0x1, R32, PT ;  /* 0x0000000117207846 */ /* 0x040fe40003800020 */
[CC--:B------:R-:W-:Y:S01]  /*0560*/  ISETP.NE.AND P4, PT, R28.reuse, R11.reuse, PT ;  /* 0x0000000b1c00720c */ /* 0x0c0fe20003f85270 */
[----:B------:R-:W-:Y:S01]  /*0570*/  VIADD R33, R23, 0x1 ;  /* 0x0000000117217836 */ /* 0x000fe20000000000 */
[----:B------:R-:W-:Y:S01]  /*0580*/  ISETP.NE.AND P3, PT, R28, R12, PT ;  /* 0x0000000c1c00720c */ /* 0x000fe20003f65270 */
[----:B------:R-:W-:Y:S01]  /*0590*/  @!P2 IMAD.MOV R33, RZ, RZ, R23 ;  /* 0x000000ffff21a224 */ /* 0x000fe200078e0217 */
[----:B------:R-:W-:Y:S02]  /*05a0*/  SEL R42, R42, 0xa, !P5 ;  /* 0x0000000a2a2a7807 */ /* 0x000fe40006800000 */
[----:B------:R-:W-:Y:S02]  /*05b0*/  VIADDMNMX.U32 R37, R32, 0x1, R31, PT ;  /* 0x0000000120257846 */ /* 0x000fe4000380001f */
[----:B------:R-:W-:Y:S01]  /*05c0*/  ISETP.NE.AND P2, PT, R34, R11, PT ;  /* 0x0000000b2200720c */ /* 0x000fe20003f45270 */
[----:B------:R-:W-:Y:S01]  /*05d0*/  VIADD R31, R32, 0x1 ;  /* 0x00000001201f7836 */ /* 0x000fe20000000000 */
[----:B------:R-:W-:Y:S01]  /*05e0*/  VIADDMNMX.U32 R42, R37, 0x1, R42, PT ;  /* 0x00000001252a7846 */ /* 0x000fe2000380002a */
[----:B------:R-:W-:Y:S01]  /*05f0*/  @!P1 IMAD.MOV R31, RZ, RZ, R32 ;  /* 0x000000ffff1f9224 */ /* 0x000fe200078e0220 */
[----:B------:R-:W-:-:S02]  /*0600*/  SEL R39, R43, 0xa, P2 ;  /* 0x0000000a2b277807 */ /* 0x000fc40001000000 */
[C---:B------:R-:W-:Y:S02]  /*0610*/  ISETP.NE.AND P1, PT, R28.reuse, R7, PT ;  /* 0x000000071c00720c */ /* 0x040fe40003f25270 */
[-C--:B------:R-:W-:Y:S01]  /*0620*/  ISETP.NE.AND P2, PT, R28, R8.reuse, PT ;  /* 0x000000081c00720c */ /* 0x080fe20003f45270 */
[----:B------:R-:W-:Y:S01]  /*0630*/  VIADD R23, R42, 0x1 ;  /* 0x000000012a177836 */ /* 0x000fe20000000000 */
[----:B------:R-:W-:Y:S01]  /*0640*/  SEL R20, R20, 0x2, !P1 ;  /* 0x0000000214147807 */ /* 0x000fe20004800000 */
[C---:B------:R-:W-:Y:S01]  /*0650*/  VIADD R35, R37.reuse, 0x1 ;  /* 0x0000000125237836 */ /* 0x040fe20000000000 */
[----:B------:R-:W-:Y:S01]  /*0660*/  @!P3 IADD3 R35, PT, PT, R37, RZ, RZ ;  /* 0x000000ff2523b210 */ /* 0x000fe20007ffe0ff */
[----:B------:R-:W-:Y:S01]  /*0670*/  @!P4 IMAD.MOV R23, RZ, RZ, R42 ;  /* 0x000000ffff17c224 */ /* 0x000fe200078e022a */
[----:B------:R-:W-:Y:S02]  /*0680*/  ISETP.NE.AND P4, PT, R34, R8, PT ;  /* 0x000000082200720c */ /* 0x000fe40003f85270 */
[----:B------:R-:W-:-:S02]  /*0690*/  ISETP.NE.AND P3, PT, R2, R21, PT ;  /* 0x000000150200720c */ /* 0x000fc40003f65270 */
[----:B------:R-:W-:Y:S01]  /*06a0*/  VIADDMNMX.U32 R39, R42, 0x1, R39, PT ;  /* 0x000000012a277846 */ /* 0x000fe20003800027 */
[----:B------:R-:W-:Y:S01]  /*06b0*/  IMAD.MOV.U32 R42, RZ, RZ, 0x2 ;  /* 0x00000002ff2a7424 */ /* 0x000fe200078e00ff */
[----:B------:R-:W-:Y:S02]  /*06c0*/  SEL R41, R20, 0x1, P0 ;  /* 0x0000000114297807 */ /* 0x000fe40000000000 */
[----:B------:R-:W-:Y:S02]  /*06d0*/  SEL R32, R43, 0xc, !P4 ;  /* 0x0000000c2b207807 */ /* 0x000fe40006000000 */
[----:B------:R-:W-:Y:S01]  /*06e0*/  ISETP.NE.AND P5, PT, R2, R7, PT ;  /* 0x000000070200720c */ /* 0x000fe20003fa5270 */
[C---:B------:R-:W-:Y:S01]  /*06f0*/  VIADD R20, R39.reuse, 0x1 ;  /* 0x0000000127147836 */ /* 0x040fe20000000000 */
[----:B------:R-:W-:Y:S01]  /*0700*/  VIADDMNMX.U32 R37, R39, 0x1, R32, PT ;  /* 0x0000000127257846 */ /* 0x000fe20003800020 */
[----:B------:R-:W-:Y:S01]  /*0710*/  VIADD R45, R41, 0x1 ;  /* 0x00000001292d7836 */ /* 0x000fe20000000000 */
[----:B------:R-:W-:Y:S01]  /*0720*/  SEL R42, R42, 0x3, !P5 ;  /* 0x000000032a2a7807 */ /* 0x000fe20006800000 */
[----:B------:R-:W-:-:S02]  /*0730*/  @!P2 IMAD.MOV R20, RZ, RZ, R39 ;  /* 0x000000ffff14a224 */ /* 0x000fc400078e0227 */
[----:B------:R-:W-:Y:S01]  /*0740*/  IMAD.MOV.U32 R39, RZ, RZ, R24 ;  /* 0x000000ffff277224 */ /* 0x000fe200078e0018 */
[----:B------:R-:W-:Y:S02]  /*0750*/  ISETP.NE.AND P1, PT, R2, R19, PT ;  /* 0x000000130200720c */ /* 0x000fe40003f25270 */
[----:B------:R-:W-:Y:S01]  /*0760*/  VIMNMX.U32 R24, PT, PT, R45, R42, PT ;  /* 0x0000002a2d187248 */ /* 0x000fe20003fe0000 */
[----:B------:R-:W-:Y:S01]  /*0770*/  VIADD R44, R39, 0x1 ;  /* 0x00000001272c7836 */ /* 0x000fe20000000000 */
[-C--:B------:R-:W-:Y:S01]  /*0780*/  ISETP.NE.AND P0, PT, R28, R9.reuse, PT ;  /* 0x000000091c00720c */ /* 0x080fe20003f05270 */
[----:B------:R-:W-:Y:S01]  /*0790*/  @!P3 IMAD.MOV R45, RZ, RZ, R41 ;  /* 0x000000ffff2db224 */ /* 0x000fe200078e0229 */
[----:B------:R-:W-:Y:S01]  /*07a0*/  ISETP.NE.AND P4, PT, R34, R9, PT ;  /* 0x000000092200720c */ /* 0x000fe20003f85270 */
[----:B------:R-:W-:Y:S01]  /*07b0*/  IMAD.MOV.U32 R43, RZ, RZ, 0xd ;  /* 0x0000000dff2b7424 */ /* 0x000fe200078e00ff */
[C---:B------:R-:W-:Y:S02]  /*07c0*/  VIMNMX.U32 R29, PT, PT, R44.reuse, R29, PT ;  /* 0x0000001d2c1d7248 */ /* 0x040fe40003fe0000 */
[----:B------:R-:W-:-:S02]  /*07d0*/  VIMNMX.U32 R32, PT, PT, R44, R45, PT ;  /* 0x0000002d2c207248 */ /* 0x000fc40003fe0000 */
[----:B------:R-:W-:Y:S01]  /*07e0*/  ISETP.NE.AND P2, PT, R2, R17, PT ;  /* 0x000000110200720c */ /* 0x000fe20003f45270 */
[----:B------:R-:W-:Y:S01]  /*07f0*/  VIADD R45, R29, 0x1 ;  /* 0x000000011d2d7836 */ /* 0x000fe20000000000 */
[----:B------:R-:W-:Y:S01]  /*0800*/  SEL R42, R43, 0xc, P4 ;  /* 0x0000000c2b2a7807 */ /* 0x000fe20002000000 */
[----:B------:R-:W-:Y:S02]  /*0810*/  @!P1 IMAD.MOV R44, RZ, RZ, R39 ;  /* 0x000000ffff2c9224 */ /* 0x000fe400078e0227 */
[----:B------:R-:W-:Y:S01]  /*0820*/  VIADD R53, R32, 0x1 ;  /* 0x0000000120357836 */ /* 0x000fe20000000000 */
[C---:B------:R-:W-:Y:S01]  /*0830*/  VIADDMNMX.U32 R42, R37.reuse, 0x1, R42, PT ;  /* 0x00000001252a7846 */ /* 0x040fe2000380002a */
[----:B------:R-:W-:Y:S01]  /*0840*/  VIADD R41, R37, 0x1 ;  /* 0x0000000125297836 */ /* 0x000fe20000000000 */
[----:B------:R-:W-:Y:S01]  /*0850*/  VIMNMX.U32 R36, PT, PT, R45, R36, PT ;  /* 0x000000242d247248 */ /* 0x000fe20003fe0000 */
[----:B------:R-:W-:Y:S01]  /*0860*/  @!P0 IMAD.MOV R41, RZ, RZ, R37 ;  /* 0x000000ffff298224 */ /* 0x000fe200078e0225 */
[----:B------:R-:W-:-:S02]  /*0870*/  ISETP.NE.AND P3, PT, R2, R16, PT ;  /* 0x000000100200720c */ /* 0x000fc40003f65270 */
[----:B------:R-:W-:Y:S01]  /*0880*/  VIMNMX3.U32 R37, R53, R44, R45, PT ;  /* 0x0000002c3525720f */ /* 0x000fe2000380002d */
[----:B------:R-:W-:Y:S02]  /*0890*/  VIADD R44, R36, 0x1 ;  /* 0x00000001242c7836 */ /* 0x000fe40000000000 */
[----:B------:R-:W-:Y:S02]  /*08a0*/  @!P2 IMAD.MOV R45, RZ, RZ, R29 ;  /* 0x000000ffff2da224 */ /* 0x000fe400078e021d */
[----:B------:R-:W-:Y:S01]  /*08b0*/  VIADD R51, R37, 0x1 ;  /* 0x0000000125337836 */ /* 0x000fe20000000000 */
[----:B------:R-:W-:Y:S02]  /*08c0*/  VIMNMX.U32 R39, PT, PT, R44, R38, PT ;  /* 0x000000262c277248 */ /* 0x000fe40003fe0000 */
[----:B------:R-:W-:Y:S02]  /*08d0*/  ISETP.NE.AND P2, PT, R2, R14, PT ;  /* 0x0000000e0200720c */ /* 0x000fe40003f45270 */
[----:B------:R-:W-:Y:S01]  /*08e0*/  VIMNMX3.U32 R38, R51, R45, R44, PT ;  /* 0x0000002d3326720f */ /* 0x000fe2000380002c */
[----:B------:R-:W-:-:S02]  /*08f0*/  @!P3 IMAD.MOV R44, RZ, RZ, R36 ;  /* 0x000000ffff2cb224 */ /* 0x000fc400078e0224 */
[----:B------:R-:W-:Y:S02]  /*0900*/  VIADD R36, R39, 0x1 ;  /* 0x0000000127247836 */ /* 0x000fe40000000000 */
[----:B------:R-:W-:Y:S01]  /*0910*/  VIADD R49, R38, 0x1 ;  /* 0x0000000126317836 */ /* 0x000fe20000000000 */
[----:B------:R-:W-:Y:S02]  /*0920*/  ISETP.NE.AND P4, PT, R34, R0, PT ;  /* 0x000000002200720c */ /* 0x000fe40003f85270 */
[----:B------:R-:W-:Y:S02]  /*0930*/  VIMNMX.U32 R27, PT, PT, R36, R27, PT ;  /* 0x0000001b241b7248 */ /* 0x000fe40003fe0000 */
[----:B------:R-:W-:Y:S02]  /*0940*/  VIMNMX3.U32 R44, R49, R44, R36, PT ;  /* 0x0000002c312c720f */ /* 0x000fe40003800024 */
[----:B------:R-:W-:Y:S02]  /*0950*/  ISETP.NE.AND P1, PT, R28, R0, PT ;  /* 0x000000001c00720c */ /* 0x000fe40003f25270 */
[----:B------:R-:W-:-:S02]  /*0960*/  ISETP.NE.AND P0, PT, R2, R10, PT ;  /* 0x0000000a0200720c */ /* 0x000fc40003f05270 */
[----:B------:R-:W-:Y:S02]  /*0970*/  SEL R29, R43, 0xe, !P4 ;  /* 0x0000000e2b1d7807 */ /* 0x000fe40006000000 */
[----:B------:R-:W-:Y:S01]  /*0980*/  ISETP.NE.AND P4, PT, R34, R5, PT ;  /* 0x000000052200720c */ /* 0x000fe20003f85270 */
[----:B------:R-:W-:Y:S02]  /*0990*/  VIADD R34, R27, 0x1 ;  /* 0x000000011b227836 */ /* 0x000fe40000000000 */
[----:B------:R-:W-:Y:S02]  /*09a0*/  @!P2 IMAD.MOV R36, RZ, RZ, R39 ;  /* 0x000000ffff24a224 */ /* 0x000fe400078e0227 */
[----:B------:R-:W-:Y:S01]  /*09b0*/  VIADD R43, R44, 0x1 ;  /* 0x000000012c2b7836 */ /* 0x000fe20000000000 */
[----:B------:R-:W-:Y:S02]  /*09c0*/  VIADDMNMX.U32 R46, R42, 0x1, R29, PT ;  /* 0x000000012a2e7846 */ /* 0x000fe4000380001d */
[----:B------:R-:W-:-:S02]  /*09d0*/  VIMNMX.U32 R26, PT, PT, R34, R26, PT ;  /* 0x0000001a221a7248 */ /* 0x000fc40003fe0000 */
[----:B------:R-:W-:Y:S01]  /*09e0*/  VIMNMX3.U32 R29, R43, R36, R34, PT ;  /* 0x000000242b1d720f */ /* 0x000fe20003800022 */
[----:B------:R-:W-:Y:S01]  /*09f0*/  VIADD R45, R42, 0x1 ;  /* 0x000000012a2d7836 */ /* 0x000fe20000000000 */
[----:B------:R-:W-:Y:S01]  /*0a00*/  ISETP.NE.AND P3, PT, R2, R13, PT ;  /* 0x0000000d0200720c */ /* 0x000fe20003f65270 */
[----:B------:R-:W-:Y:S02]  /*0a10*/  @!P1 IMAD.MOV R45, RZ, RZ, R42 ;  /* 0x000000ffff2d9224 */ /* 0x000fe400078e022a */
[----:B------:R-:W-:Y:S02]  /*0a20*/  HFMA2 R39, -RZ, RZ, 0, 8.3446502685546875e-07 ;  /* 0x0000000eff277431 */ /* 0x000fe400000001ff */
[----:B------:R-:W-:Y:S01]  /*0a30*/  @!P0 IMAD.MOV R34, RZ, RZ, R27 ;  /* 0x000000ffff228224 */ /* 0x000fe200078e021b */
[----:B------:R-:W-:Y:S01]  /*0a40*/  ISETP.NE.AND P1, PT, R28, R5, PT ;  /* 0x000000051c00720c */ /* 0x000fe20003f25270 */
[----:B------:R-:W-:Y:S02]  /*0a50*/  VIADD R47, R26, 0x1 ;  /* 0x000000011a2f7836 */ /* 0x000fe40000000000 */
[----:B------:R-:W-:Y:S01]  /*0a60*/  VIADD R27, R29, 0x1 ;  /* 0x000000011d1b7836 */ /* 0x000fe20000000000 */
[----:B------:R-:W-:-:S02]  /*0a70*/  ISETP.NE.AND P2, PT, R28, R6, PT ;  /* 0x000000061c00720c */ /* 0x000fc40003f45270 */
[----:B------:R-:W-:Y:S02]  /*0a80*/  VIMNMX.U32 R28, PT, PT, R47, R33, PT ;  /* 0x000000212f1c7248 */ /* 0x000fe40003fe0000 */
[----:B------:R-:W-:Y:S02]  /*0a90*/  VIMNMX3.U32 R36, R27, R34, R47, PT ;  /* 0x000000221b24720f */ /* 0x000fe4000380002f */
[----:B------:R-:W-:Y:S01]  /*0aa0*/  ISETP.NE.AND P0, PT, R2, R15, PT ;  /* 0x0000000f0200720c */ /* 0x000fe20003f05270 */
[----:B------:R-:W-:Y:S01]  /*0ab0*/  VIADD R48, R28, 0x1 ;  /* 0x000000011c307836 */ /* 0x000fe20000000000 */
[----:B------:R-:W-:Y:S01]  /*0ac0*/  SEL R39, R39, 0xf, !P4 ;  /* 0x0000000f27277807 */ /* 0x000fe20006000000 */
[----:B------:R-:W-:Y:S02]  /*0ad0*/  @!P3 IMAD.MOV R47, RZ, RZ, R26 ;  /* 0x000000ffff2fb224 */ /* 0x000fe400078e021a */
[----:B------:R-:W-:Y:S01]  /*0ae0*/  VIADD R34, R36, 0x1 ;  /* 0x0000000124227836 */ /* 0x000fe20000000000 */
[C---:B------:R-:W-:Y:S01]  /*0af0*/  VIADDMNMX.U32 R26, R46.reuse, 0x1, R39, PT ;  /* 0x000000012e1a7846 */ /* 0x040fe20003800027 */
[----:B------:R-:W-:-:S02]  /*0b00*/  VIADD R42, R46, 0x1 ;  /* 0x000000012e2a7836 */ /* 0x000fc40000000000 */
[----:B------:R-:W-:Y:S01]  /*0b10*/  @!P1 IMAD.MOV R42, RZ, RZ, R46 ;  /* 0x000000ffff2a9224 */ /* 0x000fe200078e022e */
[----:B------:R-:W-:Y:S02]  /*0b20*/  VIMNMX.U32 R46, PT, PT, R48, R31, PT ;  /* 0x0000001f302e7248 */ /* 0x000fe40003fe0000 */
[----:B------:R-:W-:Y:S02]  /*0b30*/  VIMNMX3.U32 R33, R34, R47, R48, PT ;  /* 0x0000002f2221720f */ /* 0x000fe40003800030 */
[----:B------:R-:W-:Y:S01]  /*0b40*/  ISETP.NE.AND P3, PT, R2, R12, PT ;  /* 0x0000000c0200720c */ /* 0x000fe20003f65270 */
[----:B------:R-:W-:Y:S02]  /*0b50*/  VIADD R52, R46, 0x1 ;  /* 0x000000012e347836 */ /* 0x000fe40000000000 */
[----:B------:R-:W-:Y:S02]  /*0b60*/  @!P0 IMAD.MOV R48, RZ, RZ, R28 ;  /* 0x000000ffff308224 */ /* 0x000fe400078e021c */
[----:B------:R-:W-:Y:S01]  /*0b70*/  VIADD R31, R33, 0x1 ;  /* 0x00000001211f7836 */ /* 0x000fe20000000000 */
[----:B------:R-:W-:Y:S01]  /*0b80*/  ISETP.NE.AND P0, PT, R2, R11, PT ;  /* 0x0000000b0200720c */ /* 0x000fe20003f05270 */
[----:B------:R-:W-:-:S02]  /*0b90*/  VIADD R39, R26, 0x1 ;  /* 0x000000011a277836 */ /* 0x000fc40000000000 */
[----:B------:R-:W-:Y:S01]  /*0ba0*/  @!P2 IMAD.MOV R39, RZ, RZ, R26 ;  /* 0x000000ffff27a224 */ /* 0x000fe200078e021a */
[----:B------:R-:W-:Y:S02]  /*0bb0*/  VIMNMX.U32 R26, PT, PT, R52, R35, PT ;  /* 0x00000023341a7248 */ /* 0x000fe40003fe0000 */
[----:B------:R-:W-:Y:S02]  /*0bc0*/  ISETP.NE.AND P1, PT, R22, R21, PT ;  /* 0x000000151600720c */ /* 0x000fe40003f25270 */
[----:B------:R-:W-:Y:S01]  /*0bd0*/  VIMNMX3.U32 R35, R31, R48, R52, PT ;  /* 0x000000301f23720f */ /* 0x000fe20003800034 */
[----:B------:R-:W-:Y:S01]  /*0be0*/  VIADD R47, R26, 0x1 ;  /* 0x000000011a2f7836 */ /* 0x000fe20000000000 */
[----:B------:R-:W-:Y:S01]  /*0bf0*/  ISETP.NE.AND P2, PT, R22, R7, PT ;  /* 0x000000071600720c */ /* 0x000fe20003f45270 */
[----:B------:R-:W-:Y:S02]  /*0c00*/  @!P3 IMAD.MOV R52, RZ, RZ, R46 ;  /* 0x000000ffff34b224 */ /* 0x000fe400078e022e */
[----:B------:R-:W-:Y:S01]  /*0c10*/  VIADD R28, R35, 0x1 ;  /* 0x00000001231c7836 */ /* 0x000fe20000000000 */
[----:B------:R-:W-:Y:S01]  /*0c20*/  SEL R3, R3, 0x4, !P2 ;  /* 0x0000000403037807 */ /* 0x000fe20005000000 */
[----:B------:R-:W-:Y:S01]  /*0c30*/  VIADD R48, R24, 0x1 ;  /* 0x0000000118307836 */ /* 0x000fe20000000000 */
[----:B------:R-:W-:-:S02]  /*0c40*/  VIMNMX.U32 R46, PT, PT, R47, R23, PT ;  /* 0x000000172f2e7248 */ /* 0x000fc40003fe0000 */
[----:B------:R-:W-:Y:S02]  /*0c50*/  ISETP.NE.AND P6, PT, R22, R19, PT ;  /* 0x000000131600720c */ /* 0x000fe40003fc5270 */
[----:B------:R-:W-:Y:S01]  /*0c60*/  VIMNMX3.U32 R23, R28, R52, R47, PT ;  /* 0x000000341c17720f */ /* 0x000fe2000380002f */
[----:B------:R-:W-:Y:S01]  /*0c70*/  @!P0 IMAD.MOV R47, RZ, RZ, R26 ;  /* 0x000000ffff2f8224 */ /* 0x000fe200078e021a */
[----:B------:R-:W-:Y:S01]  /*0c80*/  VIMNMX.U32 R26, PT, PT, R48, R3, PT ;  /* 0x00000003301a7248 */ /* 0x000fe20003fe0000 */
[----:B------:R-:W-:Y:S01]  /*0c90*/  @!P1 IMAD.MOV R48, RZ, RZ, R24 ;  /* 0x000000ffff309224 */ /* 0x000fe200078e0218 */
[----:B------:R-:W-:-:S04]  /*0ca0*/  ISETP.NE.AND P4, PT, R22, R17, PT ;  /* 0x000000111600720c */ /* 0x000fc80003f85270 */
[----:B------:R-:W-:Y:S02]  /*0cb0*/  VIMNMX.U32 R3, PT, PT, R53, R48, PT ;  /* 0x0000003035037248 */ /* 0x000fe40003fe0000 */
[C---:B------:R-:W-:Y:S01]  /*0cc0*/  ISETP.NE.AND P5, PT, R2.reuse, R8, PT ;  /* 0x000000080200720c */ /* 0x040fe20003fa5270 */
[----:B------:R-:W-:Y:S01]  /*0cd0*/  @!P6 IMAD.MOV R53, RZ, RZ, R32 ;  /* 0x000000ffff35e224 */ /* 0x000fe200078e0220 */
[C---:B------:R-:W-:Y:S02]  /*0ce0*/  ISETP.NE.AND P3, PT, R2.reuse, R9, PT ;  /* 0x000000090200720c */ /* 0x040fe40003f65270 */
[C---:B------:R-:W-:Y:S02]  /*0cf0*/  ISETP.NE.AND P2, PT, R2.reuse, R0, PT ;  /* 0x000000000200720c */ /* 0x040fe40003f45270 */
[C---:B------:R-:W-:Y:S02]  /*0d00*/  ISETP.NE.AND P1, PT, R2.reuse, R5, PT ;  /* 0x000000050200720c */ /* 0x040fe40003f25270 */
[----:B------:R-:W-:Y:S01]  /*0d10*/  ISETP.NE.AND P0, PT, R2, R6, PT ;  /* 0x000000060200720c */ /* 0x000fe20003f05270 */
[----:B------:R-:W-:-:S02]  /*0d20*/  VIADD R2, R3, 0x1 ;  /* 0x0000000103027836 */ /* 0x000fc40000000000 */
[----:B------:R-:W-:Y:S01]  /*0d30*/  VIADD R52, R46, 0x1 ;  /* 0x000000012e347836 */ /* 0x000fe20000000000 */
[----:B------:R-:W-:Y:S01]  /*0d40*/  ISETP.NE.AND P6, PT, R22, R16, PT ;  /* 0x000000101600720c */ /* 0x000fe20003fc5270 */
[----:B------:R-:W-:Y:S01]  /*0d50*/  VIADD R24, R23, 0x1 ;  /* 0x0000000117187836 */ /* 0x000fe20000000000 */
[----:B------:R-:W-:Y:S02]  /*0d60*/  VIMNMX3.U32 R53, R2, R53, R51, PT ;  /* 0x000000350235720f */ /* 0x000fe40003800033 */
[----:B------:R-:W-:Y:S01]  /*0d70*/  VIMNMX.U32 R48, PT, PT, R52, R20, PT ;  /* 0x0000001434307248 */ /* 0x000fe20003fe0000 */
[----:B------:R-:W-:Y:S01]  /*0d80*/  @!P4 IMAD.MOV R51, RZ, RZ, R37 ;  /* 0x000000ffff33c224 */ /* 0x000fe200078e0225 */
[----:B------:R-:W-:Y:S01]  /*0d90*/  VIMNMX3.U32 R32, R24, R47, R52, PT ;  /* 0x0000002f1820720f */ /* 0x000fe20003800034 */
[----:B------:R-:W-:Y:S02]  /*0da0*/  VIADD R20, R53, 0x1 ;  /* 0x0000000135147836 */ /* 0x000fe40000000000 */
[----:B------:R-:W-:Y:S01]  /*0db0*/  VIADD R54, R48, 0x1 ;  /* 0x0000000130367836 */ /* 0x000fe20000000000 */
[----:B------:R-:W-:Y:S01]  /*0dc0*/  IADD3 R37, PT, PT, R32, 0x1, RZ ;  /* 0x0000000120257810 */ /* 0x000fe20007ffe0ff */
[----:B------:R-:W-:Y:S01]  /*0dd0*/  @!P5 IMAD.MOV R52, RZ, RZ, R46 ;  /* 0x000000ffff34d224 */ /* 0x000fe200078e022e */
[----:B------:R-:W-:-:S02]  /*0de0*/  VIMNMX3.U32 R51, R20, R51, R49, PT ;  /* 0x000000331433720f */ /* 0x000fc40003800031 */
[----:B------:R-:W-:Y:S02]  /*0df0*/  ISETP.NE.AND P4, PT, R22, R14, PT ;  /* 0x0000000e1600720c */ /* 0x000fe40003f85270 */
[----:B------:R-:W-:Y:S01]  /*0e00*/  VIMNMX.U32 R46, PT, PT, R54, R41, PT ;  /* 0x00000029362e7248 */ /* 0x000fe20003fe0000 */
[----:B------:R-:W-:Y:S01]  /*0e10*/  @!P6 IMAD.MOV R49, RZ, RZ, R38 ;  /* 0x000000ffff31e224 */ /* 0x000fe200078e0226 */
[----:B------:R-:W-:Y:S01]  /*0e20*/  VIMNMX3.U32 R41, R37, R52, R54, PT ;  /* 0x000000342529720f */ /* 0x000fe20003800036 */
[----:B------:R-:W-:Y:S02]  /*0e30*/  VIADD R38, R51, 0x1 ;  /* 0x0000000133267836 */ /* 0x000fe40000000000 */
[----:B------:R-:W-:Y:S02]  /*0e40*/  @!P3 IMAD.MOV R54, RZ, RZ, R48 ;  /* 0x000000ffff36b224 */ /* 0x000fe400078e0230 */
[----:B------:R-:W-:Y:S02]  /*0e50*/  VIADD R56, R46, 0x1 ;  /* 0x000000012e387836 */ /* 0x000fe40000000000 */
[----:B------:R-:W-:Y:S01]  /*0e60*/  VIADD R47, R41, 0x1 ;  /* 0x00000001292f7836 */ /* 0x000fe20000000000 */
[----:B------:R-:W-:-:S02]  /*0e70*/  VIMNMX3.U32 R49, R38, R49, R43, PT ;  /* 0x000000312631720f */ /* 0x000fc4000380002b */
[----:B------:R-:W-:Y:S02]  /*0e80*/  ISETP.NE.AND P3, PT, R22, R10, PT ;  /* 0x0000000a1600720c */ /* 0x000fe40003f65270 */
[----:B------:R-:W-:Y:S02]  /*0e90*/  VIMNMX.U32 R45, PT, PT, R56, R45, PT ;  /* 0x0000002d382d7248 */ /* 0x000fe40003fe0000 */
[----:B------:R-:W-:Y:S01]  /*0ea0*/  VIMNMX3.U32 R54, R47, R54, R56, PT ;  /* 0x000000362f36720f */ /* 0x000fe20003800038 */
[----:B------:R-:W-:Y:S02]  /*0eb0*/  @!P4 IMAD.MOV R43, RZ, RZ, R44 ;  /* 0x000000ffff2bc224 */ /* 0x000fe400078e022c */
[----:B------:R-:W-:Y:S02]  /*0ec0*/  VIADD R52, R49, 0x1 ;  /* 0x0000000131347836 */ /* 0x000fe40000000000 */
[----:B------:R-:W-:Y:S02]  /*0ed0*/  @!P2 IMAD.MOV R56, RZ, RZ, R46 ;  /* 0x000000ffff38a224 */ /* 0x000fe400078e022e */
[----:B------:R-:W-:-:S02]  /*0ee0*/  VIADD R55, R45, 0x1 ;  /* 0x000000012d377836 */ /* 0x000fc40000000000 */
[----:B------:R-:W-:Y:S01]  /*0ef0*/  VIADD R46, R54, 0x1 ;  /* 0x00000001362e7836 */ /* 0x000fe20000000000 */
[----:B------:R-:W-:Y:S02]  /*0f00*/  VIMNMX3.U32 R44, R52, R43, R27, PT ;  /* 0x0000002b342c720f */ /* 0x000fe4000380001b */
[----:B------:R-:W-:Y:S02]  /*0f10*/  ISETP.NE.AND P2, PT, R22, R13, PT ;  /* 0x0000000d1600720c */ /* 0x000fe40003f45270 */
[----:B------:R-:W-:Y:S02]  /*0f20*/  VIMNMX.U32 R43, PT, PT, R55, R42, PT ;  /* 0x0000002a372b7248 */ /* 0x000fe40003fe0000 */
[----:B------:R-:W-:Y:S01]  /*0f30*/  VIMNMX3.U32 R56, R46, R56, R55, PT ;  /* 0x000000382e38720f */ /* 0x000fe20003800037 */
[----:B------:R-:W-:Y:S02]  /*0f40*/  @!P1 IMAD.MOV R55, RZ, RZ, R45 ;  /* 0x000000ffff379224 */ /* 0x000fe400078e022d */
[----:B------:R-:W-:-:S02]  /*0f50*/  @!P3 IMAD.MOV R27, RZ, RZ, R29 ;  /* 0x000000ffff1bb224 */ /* 0x000fc400078e021d */
[----:B------:R-:W-:Y:S01]  /*0f60*/  VIADD R45, R44, 0x1 ;  /* 0x000000012c2d7836 */ /* 0x000fe20000000000 */
[----:B------:R-:W-:-:S04]  /*0f70*/  ISETP.NE.AND P1, PT, R22, R15, PT ;  /* 0x0000000f1600720c */ /* 0x000fc80003f25270 */
[----:B------:R-:W-:Y:S01]  /*0f80*/  VIMNMX3.U32 R27, R45, R27, R34, PT ;  /* 0x0000001b2d1b720f */ /* 0x000fe20003800022 */
[----:B------:R-:W-:Y:S02]  /*0f90*/  VIADD R42, R43, 0x1 ;  /* 0x000000012b2a7836 */ /* 0x000fe40000000000 */
[----:B------:R-:W-:Y:S02]  /*0fa0*/  VIADD R29, R56, 0x1 ;  /* 0x00000001381d7836 */ /* 0x000fe40000000000 */
[----:B------:R-:W-:Y:S02]  /*0fb0*/  @!P2 IMAD.MOV R34, RZ, RZ, R36 ;  /* 0x000000ffff22a224 */ /* 0x000fe400078e0224 */
[----:B------:R-:W-:Y:S01]  /*0fc0*/  VIADD R36, R27, 0x1 ;  /* 0x000000011b247836 */ /* 0x000fe20000000000 */
[----:B------:R-:W-:Y:S02]  /*0fd0*/  VIMNMX.U32 R39, PT, PT, R42, R39, PT ;  /* 0x000000272a277248 */ /* 0x000fe40003fe0000 */
[----:B------:R-:W-:Y:S01]  /*0fe0*/  VIMNMX3.U32 R48, R29, R55, R42, PT ;  /* 0x000000371d30720f */ /* 0x000fe2000380002a */
[----:B------:R-:W-:Y:S01]  /*0ff0*/  @!P0 IMAD.MOV R42, RZ, RZ, R43 ;  /* 0x000000ffff2a8224 */ /* 0x000fe200078e022b */
[----:B------:R-:W-:-:S02]  /*1000*/  VIMNMX3.U32 R34, R36, R34, R31, PT ;  /* 0x000000222422720f */ /* 0x000fc4000380001f */
[----:B------:R-:W-:Y:S01]  /*1010*/  ISETP.NE.AND P0, PT, R22, R12, PT ;  /* 0x0000000c1600720c */ /* 0x000fe20003f05270 */
[----:B------:R-:W-:Y:S02]  /*1020*/  @!P1 IMAD.MOV R31, RZ, RZ, R33 ;  /* 0x000000ffff1f9224 */ /* 0x000fe400078e0221 */
[----:B------:R-:W-:Y:S02]  /*1030*/  VIADD R33, R48, 0x1 ;  /* 0x0000000130217836 */ /* 0x000fe40000000000 */
[----:B------:R-:W-:-:S03]  /*1040*/  VIADD R55, R34, 0x1 ;  /* 0x0000000122377836 */ /* 0x000fc60000000000 */
[----:B------:R-:W-:Y:S02]  /*1050*/  VIMNMX.U32 R58, PT, PT, R33, R42, PT ;  /* 0x0000002a213a7248 */ /* 0x000fe40003fe0000 */
[----:B------:R-:W-:Y:S02]  /*1060*/  VIMNMX3.U32 R42, R55, R31, R28, PT ;  /* 0x0000001f372a720f */ /* 0x000fe4000380001c */
[----:B------:R-:W-:Y:S01]  /*1070*/  ISETP.NE.AND P3, PT, R22, R11, PT ;  /* 0x0000000b1600720c */ /* 0x000fe20003f65270 */
[----:B------:R-:W-:Y:S02]  /*1080*/  @!P0 IMAD.MOV R28, RZ, RZ, R35 ;  /* 0x000000ffff1c8224 */ /* 0x000fe400078e0223 */
[----:B------:R-:W-:Y:S01]  /*1090*/  VIADD R35, R42, 0x1 ;  /* 0x000000012a237836 */ /* 0x000fe20000000000 */
[----:B------:R-:W-:Y:S02]  /*10a0*/  VIADDMNMX.U32 R31, R39, 0x1, R58, PT ;  /* 0x00000001271f7846 */ /* 0x000fe4000380003a */
[----:B------:R-:W-:-:S02]  /*10b0*/  ISETP.NE.AND P4, PT, R22, R8, PT ;  /* 0x000000081600720c */ /* 0x000fc40003f85270 */
[----:B------:R-:W-:Y:S02]  /*10c0*/  VIMNMX3.U32 R39, R35, R28, R24, PT ;  /* 0x0000001c2327720f */ /* 0x000fe40003800018 */
[----:B------:R-:W-:-:S03]  /*10d0*/  ISETP.NE.AND P5, PT, R22, R9, PT ;  /* 0x000000091600720c */ /* 0x000fc60003fa5270 */
[----:B------:R-:W-:Y:S02]  /*10e0*/  @!P3 IMAD.MOV R24, RZ, RZ, R23 ;  /* 0x000000ffff18b224 */ /* 0x000fe400078e0217 */
[----:B------:R-:W-:-:S05]  /*10f0*/  VIADD R28, R39, 0x1 ;  /* 0x00000001271c7836 */ /* 0x000fca0000000000 */
[----:B------:R-:W-:Y:S01]  /*1100*/  VIMNMX3.U32 R24, R28, R24, R37, PT ;  /* 0x000000181c18720f */ /* 0x000fe20003800025 */
[----:B------:R-:W-:-:S03]  /*1110*/  @!P4 IMAD.MOV R37, RZ, RZ, R32 ;  /* 0x000000ffff25c224 */ /* 0x000fc600078e0220 */
[----:B------:R-:W-:Y:S02]  /*1120*/  IADD3 R32, PT, PT, R24, 0x1, RZ ;  /* 0x0000000118207810 */ /* 0x000fe40007ffe0ff */
[----:B------:R-:W-:Y:S02]  /*1130*/  ISETP.NE.AND P3, PT, R18, R21, PT ;  /* 0x000000151200720c */ /* 0x000fe40003f65270 */
[----:B------:R-:W-:Y:S01]  /*1140*/  VIMNMX3.U32 R37, R32, R37, R47, PT ;  /* 0x000000252025720f */ /* 0x000fe2000380002f */
[----:B------:R-:W-:Y:S01]  /*1150*/  @!P5 IMAD.MOV R47, RZ, RZ, R41 ;  /* 0x000000ffff2fd224 */ /* 0x000fe200078e0229 */
[----:B------:R-:W-:Y:S01]  /*1160*/  ISETP.NE.AND P5, PT, R18, R7, PT ;  /* 0x000000071200720c */ /* 0x000fe20003fa5270 */
[----:B------:R-:W-:Y:S02]  /*1170*/  IMAD.MOV.U32 R41, RZ, RZ, 0x4 ;  /* 0x00000004ff297424 */ /* 0x000fe400078e00ff */
[----:B------:R-:W-:Y:S01]  /*1180*/  VIADD R57, R26, 0x1 ;  /* 0x000000011a397836 */ /* 0x000fe20000000000 */
[----:B------:R-:W-:-:S02]  /*1190*/  ISETP.NE.AND P4, PT, R18, R19, PT ;  /* 0x000000131200720c */ /* 0x000fc40003f85270 */
[----:B------:R-:W-:-:S04]  /*11a0*/  SEL R41, R41, 0x5, !P5 ;  /* 0x0000000529297807 */ /* 0x000fc80006800000 */
[----:B------:R-:W-:Y:S01]  /*11b0*/  VIMNMX.U32 R41, PT, PT, R57, R41, PT ;  /* 0x0000002939297248 */ /* 0x000fe20003fe0000 */
[----:B------:R-:W-:Y:S01]  /*11c0*/  @!P3 IMAD.MOV R57, RZ, RZ, R26 ;  /* 0x000000ffff39b224 */ /* 0x000fe200078e021a */
[----:B------:R-:W-:Y:S02]  /*11d0*/  ISETP.NE.AND P2, PT, R22, R0, PT ;  /* 0x000000001600720c */ /* 0x000fe40003f45270 */
[----:B------:R-:W-:Y:S02]  /*11e0*/  ISETP.NE.AND P3, PT, R18, R17, PT ;  /* 0x000000111200720c */ /* 0x000fe40003f65270 */
[----:B------:R-:W-:Y:S01]  /*11f0*/  VIMNMX.U32 R26, PT, PT, R2, R57, PT ;  /* 0x00000039021a7248 */ /* 0x000fe20003fe0000 */
[----:B------:R-:W-:Y:S02]  /*1200*/  VIADD R43, R37, 0x1 ;  /* 0x00000001252b7836 */ /* 0x000fe40000000000 */
[----:B------:R-:W-:Y:S02]  /*1210*/  @!P4 IMAD.MOV R2, RZ, RZ, R3 ;  /* 0x000000ffff02c224 */ /* 0x000fe400078e0203 */
[----:B------:R-:W-:Y:S01]  /*1220*/  VIADD R3, R26, 0x1 ;  /* 0x000000011a037836 */ /* 0x000fe20000000000 */
[----:B------:R-:W-:-:S02]  /*1230*/  VIMNMX3.U32 R47, R43, R47, R46, PT ;  /* 0x0000002f2b2f720f */ /* 0x000fc4000380002e */
[C---:B------:R-:W-:Y:S01]  /*1240*/  ISETP.NE.AND P1, PT, R22.reuse, R5, PT ;  /* 0x000000051600720c */ /* 0x040fe20003f25270 */
[----:B------:R-:W-:Y:S01]  /*1250*/  @!P2 IMAD.MOV R46, RZ, RZ, R54 ;  /* 0x000000ffff2ea224 */ /* 0x000fe200078e0236 */
[----:B------:R-:W-:Y:S02]  /*1260*/  VIMNMX3.U32 R2, R3, R2, R20, PT ;  /* 0x000000020302720f */ /* 0x000fe40003800014 */
[----:B------:R-:W-:Y:S02]  /*1270*/  ISETP.NE.AND P0, PT, R22, R6, PT ;  /* 0x000000061600720c */ /* 0x000fe40003f05270 */
[----:B------:R-:W-:Y:S01]  /*1280*/  ISETP.NE.AND P2, PT, R18, R16, PT ;  /* 0x000000101200720c */ /* 0x000fe20003f45270 */
[----:B------:R-:W0:Y:S01]  /*1290*/  LDC.64 R22, c[0x0][0x390] ;  /* 0x0000e400ff167b82 */ /* 0x000e220000000a00 */
[----:B------:R-:W-:Y:S02]  /*12a0*/  @!P3 IMAD.MOV R20, RZ, RZ, R53 ;  /* 0x000000ffff14b224 */ /* 0x000fe400078e0235 */
[----:B------:R-:W-:Y:S01]  /*12b0*/  VIADD R53, R2, 0x1 ;  /* 0x0000000102357836 */ /* 0x000fe20000000000 */
[----:B------:R-:W-:-:S04]  /*12c0*/  ISETP.NE.AND P3, PT, R18, R14, PT ;  /* 0x0000000e1200720c */ /* 0x000fc80003f65270 */
[----:B------:R-:W-:Y:S01]  /*12d0*/  VIMNMX3.U32 R20, R53, R20, R38, PT ;  /* 0x000000143514720f */ /* 0x000fe20003800026 */
[----:B------:R-:W-:-:S03]  /*12e0*/  VIADD R54, R47, 0x1 ;  /* 0x000000012f367836 */ /* 0x000fc60000000000 */
[----:B------:R-:W-:Y:S02]  /*12f0*/  @!P2 IMAD.MOV R38, RZ, RZ, R51 ;  /* 0x000000ffff26a224 */ /* 0x000fe400078e0233 */
[----:B------:R-:W-:Y:S01]  /*1300*/  VIADD R51, R20, 0x1 ;  /* 0x0000000114337836 */ /* 0x000fe20000000000 */
[----:B------:R-:W-:Y:S01]  /*1310*/  VIMNMX3.U32 R46, R54, R46, R29, PT ;  /* 0x0000002e362e720f */ /* 0x000fe2000380001d */
[----:B------:R-:W-:Y:S01]  /*1320*/  @!P1 IMAD.MOV R29, RZ, RZ, R56 ;  /* 0x000000ffff1d9224 */ /* 0x000fe200078e0238 */
[----:B------:R-:W-:Y:S02]  /*1330*/  ISETP.NE.AND P1, PT, R18, R10, PT ;  /* 0x0000000a1200720c */ /* 0x000fe40003f25270 */
[----:B------:R-:W-:Y:S01]  /*1340*/  VIMNMX3.U32 R38, R51, R38, R52, PT ;  /* 0x000000263326720f */ /* 0x000fe20003800034 */
[----:B------:R-:W-:-:S04]  /*1350*/  @!P3 IMAD.MOV R52, RZ, RZ, R49 ;  /* 0x000000ffff34b224 */ /* 0x000fc800078e0231 */
[----:B------:R-:W-:Y:S01]  /*1360*/  VIADD R58, R38, 0x1 ;  /* 0x00000001263a7836 */ /* 0x000fe20000000000 */
[----:B0-----:R0:W2:Y:S01]  /*1370*/  LDG.E.U8 R22, desc[UR4][R22.64+0x8] ;  /* 0x0000080416167981 */ /* 0x0010a2000c1e1100 */
[----:B------:R-:W-:-:S03]  /*1380*/  ISETP.NE.AND P2, PT, R18, R13, PT ;  /* 0x0000000d1200720c */ /* 0x000fc60003f45270 */
[----:B------:R-:W-:Y:S01]  /*1390*/  VIMNMX3.U32 R52, R58, R52, R45, PT ;  /* 0x000000343a34720f */ /* 0x000fe2000380002d */
[----:B------:R-:W-:Y:S02]  /*13a0*/  VIADD R56, R46, 0x1 ;  /* 0x000000012e387836 */ /* 0x000fe40000000000 */
[----:B------:R-:W-:Y:S02]  /*13b0*/  @!P1 IMAD.MOV R45, RZ, RZ, R44 ;  /* 0x000000ffff2d9224 */ /* 0x000fe400078e022c */
[----:B------:R-:W-:Y:S01]  /*13c0*/  VIADD R49, R52, 0x1 ;  /* 0x0000000134317836 */ /* 0x000fe20000000000 */
[----:B------:R-:W-:Y:S01]  /*13d0*/  VIMNMX3.U32 R29, R56, R29, R33, PT ;  /* 0x0000001d381d720f */ /* 0x000fe20003800021 */
[----:B------:R-:W-:Y:S01]  /*13e0*/  @!P0 IMAD.MOV R33, RZ, RZ, R48 ;  /* 0x000000ffff218224 */ /* 0x000fe200078e0230 */
[----:B------:R-:W-:Y:S02]  /*13f0*/  ISETP.NE.AND P0, PT, R18, R15, PT ;  /* 0x0000000f1200720c */ /* 0x000fe40003f05270 */
[----:B------:R-:W-:Y:S01]  /*1400*/  VIMNMX3.U32 R45, R49, R45, R36, PT ;  /* 0x0000002d312d720f */ /* 0x000fe20003800024 */
[----:B------:R-:W-:-:S02]  /*1410*/  @!P2 IMAD.MOV R36, RZ, RZ, R27 ;  /* 0x000000ffff24a224 */ /* 0x000fc400078e021b */
[----:B------:R-:W-:Y:S02]  /*1420*/  VIADD R27, R29, 0x1 ;  /* 0x000000011d1b7836 */ /* 0x000fe40000000000 */
[----:B------:R-:W-:Y:S01]  /*1430*/  VIADD R48, R45, 0x1 ;  /* 0x000000012d307836 */ /* 0x000fe20000000000 */
[----:B------:R-:W-:Y:S02]  /*1440*/  ISETP.NE.AND P1, PT, R18, R12, PT ;  /* 0x0000000c1200720c */ /* 0x000fe40003f25270 */
[----:B------:R-:W-:Y:S02]  /*1450*/  VIMNMX.U32 R44, PT, PT, R27, R33, PT ;  /* 0x000000211b2c7248 */ /* 0x000fe40003fe0000 */
[----:B------:R-:W-:Y:S01]  /*1460*/  VIMNMX3.U32 R33, R48, R36, R55, PT ;  /* 0x000000243021720f */ /* 0x000fe20003800037 */
[----:B------:R-:W-:Y:S01]  /*1470*/  @!P0 IMAD.MOV R55, RZ, RZ, R34 ;  /* 0x000000ffff378224 */ /* 0x000fe200078e0222 */
[----:B------:R-:W-:-:S03]  /*1480*/  ISETP.NE.AND P0, PT, R18, R11, PT ;  /* 0x0000000b1200720c */ /* 0x000fc60003f05270 */
[----:B------:R-:W-:Y:S01]  /*1490*/  VIADD R36, R33, 0x1 ;  /* 0x0000000121247836 */ /* 0x000fe20000000000 */
[----:B------:R-:W-:-:S04]  /*14a0*/  ISETP.NE.AND P2, PT, R30, R21, PT ;  /* 0x000000151e00720c */ /* 0x000fc80003f45270 */
[----:B------:R-:W-:Y:S01]  /*14b0*/  VIMNMX3.U32 R34, R36, R55, R35, PT ;  /* 0x000000372422720f */ /* 0x000fe20003800023 */
[----:B------:R-:W-:Y:S01]  /*14c0*/  @!P1 IMAD.MOV R35, RZ, RZ, R42 ;  /* 0x000000ffff239224 */ /* 0x000fe200078e022a */
[----:B------:R-:W-:Y:S02]  /*14d0*/  ISETP.NE.AND P3, PT, R30, R7, PT ;  /* 0x000000071e00720c */ /* 0x000fe40003f65270 */
[----:B------:R-:W-:Y:S01]  /*14e0*/  IADD3 R57, PT, PT, R34, 0x1, RZ ;  /* 0x0000000122397810 */ /* 0x000fe20007ffe0ff */
[----:B------:R-:W-:Y:S01]  /*14f0*/  VIADD R42, R41, 0x1 ;  /* 0x00000001292a7836 */ /* 0x000fe20000000000 */
[----:B------:R-:W-:Y:S02]  /*1500*/  ISETP.NE.AND P1, PT, R18, R8, PT ;  /* 0x000000081200720c */ /* 0x000fe40003f25270 */
[----:B------:R-:W-:Y:S02]  /*1510*/  VIADDMNMX.U32 R31, R31, 0x1, R44, PT ;  /* 0x000000011f1f7846 */ /* 0x000fe4000380002c */
[----:B------:R-:W-:Y:S01]  /*1520*/  VIMNMX3.U32 R35, R57, R35, R28, PT ;  /* 0x000000233923720f */ /* 0x000fe2000380001c */
[----:B------:R-:W-:Y:S01]  /*1530*/  @!P0 IMAD.MOV R28, RZ, RZ, R39 ;  /* 0x000000ffff1c8224 */ /* 0x000fe200078e0227 */
[----:B------:R-:W-:-:S02]  /*1540*/  SEL R44, R25, 0x6, !P3 ;  /* 0x00000006192c7807 */ /* 0x000fc40005800000 */
[----:B------:R-:W-:Y:S01]  /*1550*/  ISETP.NE.AND P0, PT, R30, R19, PT ;  /* 0x000000131e00720c */ /* 0x000fe20003f05270 */
[----:B0-----:R-:W-:Y:S01]  /*1560*/  VIADD R23, R35, 0x1 ;  /* 0x0000000123177836 */ /* 0x001fe20000000000 */
[----:B------:R-:W-:Y:S01]  /*1570*/  VIMNMX.U32 R44, PT, PT, R42, R44, PT ;  /* 0x0000002c2a2c7248 */ /* 0x000fe20003fe0000 */
[----:B------:R-:W-:-:S03]  /*1580*/  @!P2 IMAD.MOV R42, RZ, RZ, R41 ;  /* 0x000000ffff2aa224 */ /* 0x000fc600078e0229 */
[----:B------:R-:W-:Y:S01]  /*1590*/  VIMNMX3.U32 R39, R23, R28, R32, PT ;  /* 0x0000001c1727720f */ /* 0x000fe20003800020 */
[----:B------:R-:W-:Y:S01]  /*15a0*/  @!P1 IMAD.MOV R32, RZ, RZ, R24 ;  /* 0x000000ffff209224 */ /* 0x000fe200078e0218 */
[----:B------:R-:W-:Y:S02]  /*15b0*/  VIMNMX.U32 R41, PT, PT, R3, R42, PT ;  /* 0x0000002a03297248 */ /* 0x000fe40003fe0000 */
[----:B------:R-:W-:-:S03]  /*15c0*/  ISETP.NE.AND P1, PT, R30, R17, PT ;  /* 0x000000111e00720c */ /* 0x000fc60003f25270 */
[----:B------:R-:W-:Y:S02]  /*15d0*/  @!P0 IMAD.MOV R3, RZ, RZ, R26 ;  /* 0x000000ffff038224 */ /* 0x000fe400078e021a */
[----:B------:R-:W-:Y:S01]  /*15e0*/  VIADD R28, R41, 0x1 ;  /* 0x00000001291c7836 */ /* 0x000fe20000000000 */
[----:B------:R-:W-:-:S04]  /*15f0*/  ISETP.NE.AND P0, PT, R30, R16, PT ;  /* 0x000000101e00720c */ /* 0x000fc80003f05270 */
[----:B------:R-:W-:-:S03]  /*1600*/  VIMNMX3.U32 R3, R28, R3, R53, PT ;  /* 0x000000031c03720f */ /* 0x000fc60003800035 */
[----:B------:R-:W-:Y:S02]  /*1610*/  @!P1 IMAD.MOV R53, RZ, RZ, R2 ;  /* 0x000000ffff359224 */ /* 0x000fe400078e0202 */
[----:B------:R-:W-:Y:S01]  /*1620*/  VIADD R26, R3, 0x1 ;  /* 0x00000001031a7836 */ /* 0x000fe20000000000 */
[----:B------:R-:W-:-:S04]  /*1630*/  ISETP.NE.AND P4, PT, R30, R14, PT ;  /* 0x0000000e1e00720c */ /* 0x000fc80003f85270 */
[----:B------:R-:W-:Y:S01]  /*1640*/  VIMNMX3.U32 R2, R26, R53, R51, PT ;  /* 0x000000351a02720f */ /* 0x000fe20003800033 */
[----:B------:R-:W-:Y:S01]  /*1650*/  @!P0 IMAD.MOV R51, RZ, RZ, R20 ;  /* 0x000000ffff338224 */ /* 0x000fe200078e0214 */
[----:B------:R-:W-:Y:S01]  /*1660*/  ISETP.NE.AND P3, PT, R18, R9, PT ;  /* 0x000000091200720c */ /* 0x000fe20003f65270 */
[----:B------:R-:W0:Y:S02]  /*1670*/  LDC.64 R24, c[0x0][0x390] ;  /* 0x0000e400ff187b82 */ /* 0x000e240000000a00 */
[----:B------:R-:W-:Y:S01]  /*1680*/  VIADD R55, R2, 0x1 ;  /* 0x0000000102377836 */ /* 0x000fe20000000000 */
[C---:B------:R-:W-:Y:S02]  /*1690*/  ISETP.NE.AND P2, PT, R18.reuse, R0, PT ;  /* 0x000000001200720c */ /* 0x040fe40003f45270 */
[C---:B------:R-:W-:Y:S02]  /*16a0*/  ISETP.NE.AND P0, PT, R18.reuse, R5, PT ;  /* 0x000000051200720c */ /* 0x040fe40003f05270 */
[----:B------:R-:W-:-:S02]  /*16b0*/  ISETP.NE.AND P1, PT, R18, R6, PT ;  /* 0x000000061200720c */ /* 0x000fc40003f25270 */
[----:B------:R-:W-:Y:S01]  /*16c0*/  VIMNMX3.U32 R18, R55, R51, R58, PT ;  /* 0x000000333712720f */ /* 0x000fe2000380003a */
[----:B------:R-:W-:Y:S01]  /*16d0*/  VIADD R42, R39, 0x1 ;  /* 0x00000001272a7836 */ /* 0x000fe20000000000 */
[----:B------:R-:W-:Y:S01]  /*16e0*/  ISETP.NE.AND P5, PT, R30, R10, PT ;  /* 0x0000000a1e00720c */ /* 0x000fe20003fa5270 */
[----:B------:R-:W-:Y:S02]  /*16f0*/  @!P4 IMAD.MOV R58, RZ, RZ, R38 ;  /* 0x000000ffff3ac224 */ /* 0x000fe400078e0226 */
[----:B------:R-:W-:Y:S01]  /*1700*/  VIADD R38, R18, 0x1 ;  /* 0x0000000112267836 */ /* 0x000fe20000000000 */
[----:B------:R-:W-:Y:S01]  /*1710*/  VIMNMX3.U32 R32, R42, R32, R43, PT ;  /* 0x000000202a20720f */ /* 0x000fe2000380002b */
[----:B------:R-:W-:Y:S01]  /*1720*/  @!P3 IMAD.MOV R43, RZ, RZ, R37 ;  /* 0x000000ffff2bb224 */ /* 0x000fe200078e0225 */
[----:B------:R-:W-:Y:S02]  /*1730*/  ISETP.NE.AND P4, PT, R30, R13, PT ;  /* 0x0000000d1e00720c */ /* 0x000fe40003f85270 */
[----:B------:R-:W-:Y:S01]  /*1740*/  VIMNMX3.U32 R37, R38, R58, R49, PT ;  /* 0x0000003a2625720f */ /* 0x000fe20003800031 */
[----:B------:R-:W-:-:S04]  /*1750*/  VIADD R51, R32, 0x1 ;  /* 0x0000000120337836 */ /* 0x000fc80000000000 */
[----:B------:R-:W-:Y:S01]  /*1760*/  @!P5 IMAD.MOV R49, RZ, RZ, R52 ;  /* 0x000000ffff31d224 */ /* 0x000fe200078e0234 */
[----:B0-----:R0:W3:Y:S01]  /*1770*/  LDG.E.U8 R20, desc[UR4][R24.64+0x9] ;  /* 0x0000090418147981 */ /* 0x0010e2000c1e1100 */
[----:B------:R-:W-:Y:S01]  /*1780*/  VIADD R53, R37, 0x1 ;  /* 0x0000000125357836 */ /* 0x000fe20000000000 */
[----:B------:R-:W-:Y:S01]  /*1790*/  VIMNMX3.U32 R43, R51, R43, R54, PT ;  /* 0x0000002b332b720f */ /* 0x000fe20003800036 */
[----:B------:R-:W-:Y:S01]  /*17a0*/  @!P2 IMAD.MOV R54, RZ, RZ, R47 ;  /* 0x000000ffff36a224 */ /* 0x000fe200078e022f */
[----:B------:R-:W-:Y:S02]  /*17b0*/  ISETP.NE.AND P3, PT, R30, R15, PT ;  /* 0x0000000f1e00720c */ /* 0x000fe40003f65270 */
[----:B------:R-:W-:Y:S01]  /*17c0*/  VIMNMX3.U32 R52, R53, R49, R48, PT ;  /* 0x000000313534720f */ /* 0x000fe20003800030 */
[----:B------:R-:W-:Y:S02]  /*17d0*/  VIADD R47, R43, 0x1 ;  /* 0x000000012b2f7836 */ /* 0x000fe40000000000 */
[----:B------:R-:W-:-:S02]  /*17e0*/  @!P4 IMAD.MOV R48, RZ, RZ, R45 ;  /* 0x000000ffff30c224 */ /* 0x000fc400078e022d */
[----:B------:R-:W-:Y:S01]  /*17f0*/  VIADD R49, R52, 0x1 ;  /* 0x0000000134317836 */ /* 0x000fe20000000000 */
[----:B------:R-:W-:Y:S02]  /*1800*/  VIMNMX3.U32 R45, R47, R54, R56, PT ;  /* 0x000000362f2d720f */ /* 0x000fe40003800038 */
[----:B------:R-:W-:Y:S02]  /*1810*/  ISETP.NE.AND P2, PT, R30, R12, PT ;  /* 0x0000000c1e00720c */ /* 0x000fe40003f45270 */
[----:B------:R-:W-:Y:S01]  /*1820*/  VIMNMX3.U32 R48, R49, R48, R36, PT ;  /* 0x000000303130720f */ /* 0x000fe20003800024 */
[----:B------:R-:W-:Y:S02]  /*1830*/  @!P0 IMAD.MOV R56, RZ, RZ, R46 ;  /* 0x000000ffff388224 */ /* 0x000fe400078e022e */
[----:B------:R-:W-:Y:S02]  /*1840*/  VIADD R46, R45, 0x1 ;  /* 0x000000012d2e7836 */ /* 0x000fe40000000000 */
[----:B------:R-:W-:-:S02]  /*1850*/  @!P3 IMAD.MOV R36, RZ, RZ, R33 ;  /* 0x000000ffff24b224 */ /* 0x000fc400078e0221 */
[----:B------:R-:W-:Y:S01]  /*1860*/  VIADD R54, R48, 0x1 ;  /* 0x0000000130367836 */ /* 0x000fe20000000000 */
[----:B------:R-:W-:Y:S02]  /*1870*/  VIMNMX3.U32 R33, R46, R56, R27, PT ;  /* 0x000000382e21720f */ /* 0x000fe4000380001b */
[----:B------:R-:W-:Y:S02]  /*1880*/  @!P1 IADD3 R27, PT, PT, R29, RZ, RZ ;  /* 0x000000ff1d1b9210 */ /* 0x000fe40007ffe0ff */
[----:B------:R-:W-:Y:S02]  /*1890*/  VIMNMX3.U32 R29, R54, R36, R57, PT ;  /* 0x00000024361d720f */ /* 0x000fe40003800039 */
[----:B------:R-:W-:Y:S01]  /*18a0*/  ISETP.NE.AND P0, PT, R30, R11, PT ;  /* 0x0000000b1e00720c */ /* 0x000fe20003f05270 */
[----:B------:R-:W-:Y:S01]  /*18b0*/  @!P2 IMAD.MOV R57, RZ, RZ, R34 ;  /* 0x000000ffff39a224 */ /* 0x000fe200078e0222 */
[----:B------:R-:W-:Y:S01]  /*18c0*/  ISETP.NE.AND P2, PT, R40, R21, PT ;  /* 0x000000152800720c */ /* 0x000fe20003f45270 */
[----:B------:R-:W-:Y:S01]  /*18d0*/  VIADD R60, R29, 0x1 ;  /* 0x000000011d3c7836 */ /* 0x000fe20000000000 */
[----:B------:R-:W-:Y:S01]  /*18e0*/  ISETP.NE.AND P1, PT, R30, R8, PT ;  /* 0x000000081e00720c */ /* 0x000fe20003f25270 */
[----:B------:R-:W-:Y:S01]  /*18f0*/  IMAD.MOV.U32 R36, RZ, RZ, 0x6 ;  /* 0x00000006ff247424 */ /* 0x000fe200078e00ff */
[----:B------:R-:W-:Y:S01]  /*1900*/  ISETP.NE.AND P4, PT, R40, R7, PT ;  /* 0x000000072800720c */ /* 0x000fe20003f85270 */
[----:B0-----:R-:W-:Y:S01]  /*1910*/  VIADD R25, R44, 0x1 ;  /* 0x000000012c197836 */ /* 0x001fe20000000000 */
[----:B------:R-:W-:-:S02]  /*1920*/  VIMNMX3.U32 R34, R60, R57, R23, PT ;  /* 0x000000393c22720f */ /* 0x000fc40003800017 */
[----:B------:R-:W-:Y:S02]  /*1930*/  SEL R36, R36, 0x7, !P4 ;  /* 0x0000000724247807 */ /* 0x000fe40006000000 */
[----:B------:R-:W-:Y:S01]  /*1940*/  ISETP.NE.AND P3, PT, R40, R19, PT ;  /* 0x000000132800720c */ /* 0x000fe20003f65270 */
[----:B------:R-:W-:Y:S01]  /*1950*/  @!P0 IMAD.MOV R23, RZ, RZ, R35 ;  /* 0x000000ffff178224 */ /* 0x000fe200078e0223 */
[----:B------:R-:W-:Y:S01]  /*1960*/  VIMNMX.U32 R36, PT, PT, R25, R36, PT ;  /* 0x0000002419247248 */ /* 0x000fe20003fe0000 */
[----:B------:R-:W-:Y:S02]  /*1970*/  VIADD R35, R34, 0x1 ;  /* 0x0000000122237836 */ /* 0x000fe40000000000 */
[----:B------:R-:W-:-:S03]  /*1980*/  @!P2 IMAD.MOV R25, RZ, RZ, R44 ;  /* 0x000000ffff19a224 */ /* 0x000fc600078e022c */
[----:B------:R-:W-:Y:S01]  /*1990*/  VIMNMX3.U32 R23, R35, R23, R42, PT ;  /* 0x000000172317720f */ /* 0x000fe2000380002a */
[----:B------:R-:W-:Y:S01]  /*19a0*/  @!P1 IMAD.MOV R42, RZ, RZ, R39 ;  /* 0x000000ffff2a9224 */ /* 0x000fe200078e0227 */
[----:B------:R-:W-:Y:S02]  /*19b0*/  VIMNMX.U32 R39, PT, PT, R28, R25, PT ;  /* 0x000000191c277248 */ /* 0x000fe40003fe0000 */
[C---:B------:R-:W-:Y:S01]  /*19c0*/  ISETP.NE.AND P0, PT, R40.reuse, R17, PT ;  /* 0x000000112800720c */ /* 0x040fe20003f05270 */
[----:B------:R-:W-:Y:S02]  /*19d0*/  @!P3 IMAD.MOV R28, RZ, RZ, R41 ;  /* 0x000000ffff1cb224 */ /* 0x000fe400078e0229 */
[----:B------:R-:W-:Y:S01]  /*19e0*/  VIADD R41, R39, 0x1 ;  /* 0x0000000127297836 */ /* 0x000fe20000000000 */
[----:B------:R-:W-:-:S04]  /*19f0*/  ISETP.NE.AND P1, PT, R40, R16, PT ;  /* 0x000000102800720c */ /* 0x000fc80003f25270 */
[----:B------:R-:W-:-:S05]  /*1a00*/  VIMNMX3.U32 R28, R41, R28, R26, PT ;  /* 0x0000001c291c720f */ /* 0x000fca000380001a */
[----:B------:R-:W-:Y:S02]  /*1a10*/  @!P0 IMAD.MOV R26, RZ, RZ, R3 ;  /* 0x000000ffff1a8224 */ /* 0x000fe400078e0203 */
[----:B------:R-:W-:Y:S01]  /*1a20*/  VIADD R44, R28, 0x1 ;  /* 0x000000011c2c7836 */ /* 0x000fe20000000000 */
[----:B------:R-:W-:Y:S01]  /*1a30*/  ISETP.NE.AND P0, PT, R40, R14, PT ;  /* 0x0000000e2800720c */ /* 0x000fe20003f05270 */
[----:B------:R-:W0:Y:S03]  /*1a40*/  LDC.64 R24, c[0x0][0x390] ;  /* 0x0000e400ff187b82 */ /* 0x000e260000000a00 */
[----:B------:R-:W-:Y:S01]  /*1a50*/  VIMNMX3.U32 R26, R44, R26, R55, PT ;  /* 0x0000001a2c1a720f */ /* 0x000fe20003800037 */
[----:B------:R-:W-:-:S04]  /*1a60*/  @!P1 IMAD.MOV R55, RZ, RZ, R2 ;  /* 0x000000ffff379224 */ /* 0x000fc800078e0202 */
[----:B------:R-:W-:Y:S01]  /*1a70*/  VIADD R3, R26, 0x1 ;  /* 0x000000011a037836 */ /* 0x000fe20000000000 */
[----:B------:R-:W-:-:S04]  /*1a80*/  ISETP.NE.AND P4, PT, R40, R10, PT ;  /* 0x0000000a2800720c */ /* 0x000fc80003f85270 */
[----:B------:R-:W-:Y:S01]  /*1a90*/  VIMNMX3.U32 R2, R3, R55, R38, PT ;  /* 0x000000370302720f */ /* 0x000fe20003800026 */
[----:B------:R-:W-:Y:S01]  /*1aa0*/  @!P0 IMAD.MOV R38, RZ, RZ, R18 ;  /* 0x000000ffff268224 */ /* 0x000fe200078e0212 */
[----:B------:R-:W-:-:S03]  /*1ab0*/  ISETP.NE.AND P3, PT, R30, R9, PT ;  /* 0x000000091e00720c */ /* 0x000fc60003f65270 */
[----:B------:R-:W-:Y:S01]  /*1ac0*/  VIADD R58, R2, 0x1 ;  /* 0x00000001023a7836 */ /* 0x000fe20000000000 */
[C---:B------:R-:W-:Y:S02]  /*1ad0*/  ISETP.NE.AND P2, PT, R30.reuse, R0, PT ;  /* 0x000000001e00720c */ /* 0x040fe40003f45270 */
[C---:B------:R-:W-:Y:S02]  /*1ae0*/  ISETP.NE.AND P1, PT, R30.reuse, R5, PT ;  /* 0x000000051e00720c */ /* 0x040fe40003f25270 */
[----:B------:R-:W-:Y:S01]  /*1af0*/  ISETP.NE.AND P0, PT, R30, R6, PT ;  /* 0x000000061e00720c */ /* 0x000fe20003f05270 */
[----:B0-----:R0:W4:Y:S01]  /*1b00*/  LDG.E.U8 R18, desc[UR4][R24.64+0xa] ;  /* 0x00000a0418127981 */ /* 0x001122000c1e1100 */
[----:B------:R-:W-:Y:S01]  /*1b10*/  VIMNMX3.U32 R30, R58, R38, R53, PT ;  /* 0x000000263a1e720f */ /* 0x000fe20003800035 */
[----:B------:R-:W-:Y:S01]  /*1b20*/  VIADD R38, R23, 0x1 ;  /* 0x0000000117267836 */ /* 0x000fe20000000000 */
[----:B------:R-:W-:Y:S01]  /*1b30*/  ISETP.NE.AND P5, PT, R40, R13, PT ;  /* 0x0000000d2800720c */ /* 0x000fe20003fa5270 */
[----:B------:R-:W-:-:S02]  /*1b40*/  @!P4 IMAD.MOV R53, RZ, RZ, R37 ;  /* 0x000000ffff35c224 */ /* 0x000fc400078e0225 */
[----:B------:R-:W-:Y:S01]  /*1b50*/  VIADD R56, R30, 0x1 ;  /* 0x000000011e387836 */ /* 0x000fe20000000000 */
[----:B------:R-:W-:Y:S01]  /*1b60*/  VIMNMX3.U32 R37, R38, R42, R51, PT ;  /* 0x0000002a2625720f */ /* 0x000fe20003800033 */
[----:B------:R-:W-:-:S03]  /*1b70*/  @!P3 IMAD.MOV R51, RZ, RZ, R32 ;  /* 0x000000ffff33b224 */ /* 0x000fc600078e0220 */
[----:B------:R-:W-:Y:S02]  /*1b80*/  VIMNMX3.U32 R32, R56, R53, R49, PT ;  /* 0x000000353820720f */ /* 0x000fe40003800031 */
[----:B------:R-:W-:Y:S01]  /*1b90*/  ISETP.NE.AND P4, PT, R40, R15, PT ;  /* 0x0000000f2800720c */ /* 0x000fe20003f85270 */
[----:B------:R-:W-:Y:S02]  /*1ba0*/  VIADD R42, R37, 0x1 ;  /* 0x00000001252a7836 */ /* 0x000fe40000000000 */
[----:B------:R-:W-:Y:S02]  /*1bb0*/  @!P5 IMAD.MOV R49, RZ, RZ, R52 ;  /* 0x000000ffff31d224 */ /* 0x000fe400078e0234 */
[----:B------:R-:W-:Y:S01]  /*1bc0*/  VIADD R53, R32, 0x1 ;  /* 0x0000000120357836 */ /* 0x000fe20000000000 */
[----:B0-----:R-:W-:Y:S02]  /*1bd0*/  VIMNMX3.U32 R24, R42, R51, R47, PT ;  /* 0x000000332a18720f */ /* 0x001fe4000380002f */
[----:B------:R-:W-:-:S02]  /*1be0*/  ISETP.NE.AND P3, PT, R40, R12, PT ;  /* 0x0000000c2800720c */ /* 0x000fc40003f65270 */
[----:B------:R-:W-:Y:S01]  /*1bf0*/  VIMNMX3.U32 R52, R53, R49, R54, PT ;  /* 0x000000313534720f */ /* 0x000fe20003800036 */
[----:B------:R-:W-:Y:S02]  /*1c00*/  @!P2 IMAD.MOV R47, RZ, RZ, R43 ;  /* 0x000000ffff2fa224 */ /* 0x000fe400078e022b */
[----:B------:R-:W-:Y:S01]  /*1c10*/  VIADD R43, R24, 0x1 ;  /* 0x00000001182b7836 */ /* 0x000fe20000000000 */
[----:B------:R-:W-:Y:S01]  /*1c20*/  @!P4 IADD3 R54, PT, PT, R48, RZ, RZ ;  /* 0x000000ff3036c210 */ /* 0x000fe20007ffe0ff */
[----:B------:R-:W-:-:S03]  /*1c30*/  VIADD R55, R52, 0x1 ;  /* 0x0000000134377836 */ /* 0x000fc60000000000 */
[----:B------:R-:W-:Y:S01]  /*1c40*/  VIMNMX3.U32 R25, R43, R47, R46, PT ;  /* 0x0000002f2b19720f */ /* 0x000fe2000380002e */
[----:B------:R-:W-:Y:S01]  /*1c50*/  @!P1 IMAD.MOV R46, RZ, RZ, R45 ;  /* 0x000000ffff2e9224 */ /* 0x000fe200078e022d */
[----:B------:R-:W-:Y:S01]  /*1c60*/  VIMNMX3.U32 R54, R55, R54, R60, PT ;  /* 0x000000363736720f */ /* 0x000fe2000380003c */
[----:B------:R-:W-:Y:S01]  /*1c70*/  VIADD R45, R33, 0x1 ;  /* 0x00000001212d7836 */ /* 0x000fe20000000000 */
[----:B------:R-:W-:Y:S01]  /*1c80*/  ISETP.NE.AND P1, PT, R40, R11, PT ;  /* 0x0000000b2800720c */ /* 0x000fe20003f25270 */
[----:B------:R-:W-:Y:S02]  /*1c90*/  @!P3 IMAD.MOV R60, RZ, RZ, R29 ;  /* 0x000000ffff3cb224 */ /* 0x000fe400078e021d */
[----:B------:R-:W-:Y:S01]  /*1ca0*/  VIADD R48, R54, 0x1 ;  /* 0x0000000136307836 */ /* 0x000fe20000000000 */
[----:B------:R-:W-:Y:S01]  /*1cb0*/  ISETP.NE.AND P2, PT, R40, R8, PT ;  /* 0x000000082800720c */ /* 0x000fe20003f45270 */
[----:B------:R-:W-:Y:S01]  /*1cc0*/  VIADD R29, R25, 0x1 ;  /* 0x00000001191d7836 */ /* 0x000fe20000000000 */
[----:B------:R-:W-:-:S02]  /*1cd0*/  VIMNMX.U32 R27, PT, PT, R45, R27, PT ;  /* 0x0000001b2d1b7248 */ /* 0x000fc40003fe0000 */
[----:B------:R-:W-:Y:S02]  /*1ce0*/  VIMNMX3.U32 R51, R48, R60, R35, PT ;  /* 0x0000003c3033720f */ /* 0x000fe40003800023 */
[----:B------:R-:W-:Y:S02]  /*1cf0*/  VIADDMNMX.U32 R31, R31, 0x1, R27, PT ;  /* 0x000000011f1f7846 */ /* 0x000fe4000380001b */
[----:B------:R-:W-:Y:S01]  /*1d00*/  VIMNMX3.U32 R27, R29, R46, R45, PT ;  /* 0x0000002e1d1b720f */ /* 0x000fe2000380002d */
[----:B------:R-:W-:Y:S01]  /*1d10*/  @!P0 IMAD.MOV R45, RZ, RZ, R33 ;  /* 0x000000ffff2d8224 */ /* 0x000fe200078e0221 */
[C---:B------:R-:W-:Y:S01]  /*1d20*/  ISETP.NE.AND P3, PT, R50.reuse, R21, PT ;  /* 0x000000153200720c */ /* 0x040fe20003f65270 */
[----:B------:R-:W-:Y:S02]  /*1d30*/  @!P1 IMAD.MOV R35, RZ, RZ, R34 ;  /* 0x000000ffff239224 */ /* 0x000fe400078e0222 */
[----:B------:R-:W-:Y:S01]  /*1d40*/  VIADD R33, R51, 0x1 ;  /* 0x0000000133217836 */ /* 0x000fe20000000000 */
[----:B------:R-:W-:Y:S01]  /*1d50*/  ISETP.NE.AND P4, PT, R50, R7, PT ;  /* 0x000000073200720c */ /* 0x000fe20003f85270 */
[----:B------:R-:W-:Y:S01]  /*1d60*/  IMAD.MOV.U32 R46, RZ, RZ, 0x7 ;  /* 0x00000007ff2e7424 */ /* 0x000fe200078e00ff */
[----:B------:R-:W-:-:S02]  /*1d70*/  ISETP.NE.AND P1, PT, R40, R9, PT ;  /* 0x000000092800720c */ /* 0x000fc40003f25270 */
[----:B------:R-:W-:Y:S01]  /*1d80*/  VIMNMX3.U32 R34, R33, R35, R38, PT ;  /* 0x000000232122720f */ /* 0x000fe20003800026 */
[----:B------:R-:W-:Y:S01]  /*1d90*/  @!P2 IMAD.MOV R38, RZ, RZ, R23 ;  /* 0x000000ffff26a224 */ /* 0x000fe200078e0217 */
[----:B------:R-:W-:Y:S01]  /*1da0*/  SEL R23, R46, 0x8, !P4 ;  /* 0x000000082e177807 */ /* 0x000fe20006000000 */
[----:B------:R-:W-:Y:S01]  /*1db0*/  VIADD R46, R36, 0x1 ;  /* 0x00000001242e7836 */ /* 0x000fe20000000000 */
[----:B------:R-:W-:Y:S01]  /*1dc0*/  ISETP.NE.AND P0, PT, R50, R19, PT ;  /* 0x000000133200720c */ /* 0x000fe20003f05270 */
[----:B------:R-:W-:-:S03]  /*1dd0*/  VIADD R35, R34, 0x1 ;  /* 0x0000000122237836 */ /* 0x000fc60000000000 */
[----:B------:R-:W-:Y:S01]  /*1de0*/  VIMNMX.U32 R23, PT, PT, R46, R23, PT ;  /* 0x000000172e177248 */ /* 0x000fe20003fe0000 */
[----:B------:R-:W-:Y:S01]  /*1df0*/  @!P3 IMAD.MOV R46, RZ, RZ, R36 ;  /* 0x000000ffff2eb224 */ /* 0x000fe200078e0224 */
[----:B------:R-:W-:Y:S01]  /*1e00*/  VIMNMX3.U32 R36, R35, R38, R42, PT ;  /* 0x000000262324720f */ /* 0x000fe2000380002a */
[----:B------:R-:W-:Y:S01]  /*1e10*/  @!P1 IMAD.MOV R42, RZ, RZ, R37 ;  /* 0x000000ffff2a9224 */ /* 0x000fe200078e0225 */
[----:B------:R-:W-:Y:S02]  /*1e20*/  ISETP.NE.AND P4, PT, R50, R17, PT ;  /* 0x000000113200720c */ /* 0x000fe40003f85270 */
[----:B------:R-:W-:-:S03]  /*1e30*/  VIMNMX.U32 R37, PT, PT, R41, R46, PT ;  /* 0x0000002e29257248 */ /* 0x000fc60003fe0000 */
[----:B------:R-:W-:Y:S01]  /*1e40*/  @!P0 IMAD.MOV R41, RZ, RZ, R39 ;  /* 0x000000ffff298224 */ /* 0x000fe200078e0227 */
[----:B------:R-:W-:Y:S01]  /*1e50*/  ISETP.NE.AND P2, PT, R40, R0, PT ;  /* 0x000000002800720c */ /* 0x000fe20003f45270 */
[----:B------:R-:W-:Y:S02]  /*1e60*/  VIADD R39, R37, 0x1 ;  /* 0x0000000125277836 */ /* 0x000fe40000000000 */
[----:B------:R-:W-:-:S03]  /*1e70*/  VIADD R38, R36, 0x1 ;  /* 0x0000000124267836 */ /* 0x000fc60000000000 */
[----:B------:R-:W-:Y:S02]  /*1e80*/  VIMNMX3.U32 R41, R39, R41, R44, PT ;  /* 0x000000292729720f */ /* 0x000fe4000380002c */
[C---:B------:R-:W-:Y:S02]  /*1e90*/  ISETP.NE.AND P1, PT, R40.reuse, R5, PT ;  /* 0x000000052800720c */ /* 0x040fe40003f25270 */
[----:B------:R-:W-:Y:S02]  /*1ea0*/  ISETP.NE.AND P3, PT, R40, R6, PT ;  /* 0x000000062800720c */ /* 0x000fe40003f65270 */
[----:B------:R-:W-:Y:S01]  /*1eb0*/  ISETP.NE.AND P0, PT, R50, R16, PT ;  /* 0x000000103200720c */ /* 0x000fe20003f05270 */
[----:B------:R-:W-:Y:S01]  /*1ec0*/  @!P4 IMAD.MOV R44, RZ, RZ, R28 ;  /* 0x000000ffff2cc224 */ /* 0x000fe200078e021c */
[----:B------:R-:W-:Y:S01]  /*1ed0*/  VIMNMX3.U32 R40, R38, R42, R43, PT ;  /* 0x0000002a2628720f */ /* 0x000fe2000380002b */
[----:B------:R-:W-:Y:S02]  /*1ee0*/  VIADD R42, R41, 0x1 ;  /* 0x00000001292a7836 */ /* 0x000fe40000000000 */
[----:B------:R-:W-:Y:S01]  /*1ef0*/  @!P2 IMAD.MOV R43, RZ, RZ, R24 ;  /* 0x000000ffff2ba224 */ /* 0x000fe200078e0218 */
[----:B------:R-:W-:Y:S01]  /*1f00*/  ISETP.NE.AND P2, PT, R50, R14, PT ;  /* 0x0000000e3200720c */ /* 0x000fe20003f45270 */
[----:B------:R-:W-:Y:S01]  /*1f10*/  VIADD R28, R27, 0x1 ;  /* 0x000000011b1c7836 */ /* 0x000fe20000000000 */
[----:B------:R-:W-:Y:S01]  /*1f20*/  VIMNMX3.U32 R44, R42, R44, R3, PT ;  /* 0x0000002c2a2c720f */ /* 0x000fe20003800003 */
[----:B------:R-:W-:-:S03]  /*1f30*/  VIADD R24, R40, 0x1 ;  /* 0x0000000128187836 */ /* 0x000fc60000000000 */
[----:B------:R-:W-:Y:S01]  /*1f40*/  VIMNMX.U32 R46, PT, PT, R28, R45, PT ;  /* 0x0000002d1c2e7248 */ /* 0x000fe20003fe0000 */
[----:B------:R-:W-:Y:S01]  /*1f50*/  VIADD R45, R44, 0x1 ;  /* 0x000000012c2d7836 */ /* 0x000fe20000000000 */
[----:B------:R-:W-:Y:S02]  /*1f60*/  VIMNMX3.U32 R43, R24, R43, R29, PT ;  /* 0x0000002b182b720f */ /* 0x000fe4000380001d */
[----:B------:R-:W-:Y:S01]  /*1f70*/  @!P0 IADD3 R3, PT, PT, R26, RZ, RZ ;  /* 0x000000ff1a038210 */ /* 0x000fe20007ffe0ff */
[----:B------:R-:W-:Y:S01]  /*1f80*/  @!P1 IMAD.MOV R29, RZ, RZ, R25 ;  /* 0x000000ffff1d9224 */ /* 0x000fe200078e0219 */
[----:B------:R-:W-:Y:S01]  /*1f90*/  VIADDMNMX.U32 R31, R31, 0x1, R46, PT ;  /* 0x000000011f1f7846 */ /* 0x000fe2000380002e */
[----:B------:R-:W-:Y:S01]  /*1fa0*/  VIADD R25, R43, 0x1 ;  /* 0x000000012b197836 */ /* 0x000fe20000000000 */
[----:B------:R-:W-:Y:S02]  /*1fb0*/  ISETP.NE.AND P0, PT, R50, R10, PT ;  /* 0x0000000a3200720c */ /* 0x000fe40003f05270 */
[----:B------:R-:W-:Y:S01]  /*1fc0*/  VIMNMX3.U32 R46, R45, R3, R58, PT ;  /* 0x000000032d2e720f */ /* 0x000fe2000380003a */
[----:B------:R-:W-:Y:S01]  /*1fd0*/  @!P2 IMAD.MOV R58, RZ, RZ, R2 ;  /* 0x000000ffff3aa224 */ /* 0x000fe200078e0202 */
[----:B------:R-:W-:Y:S01]  /*1fe0*/  VIMNMX3.U32 R26, R25, R29, R28, PT ;  /* 0x0000001d191a720f */ /* 0x000fe2000380001c */
[----:B------:R-:W0:Y:S02]  /*1ff0*/  LDC.64 R2, c[0x0][0x390] ;  /* 0x0000e400ff027b82 */ /* 0x000e240000000a00 */
[----:B------:R-:W-:Y:S01]  /*2000*/  VIADD R47, R46, 0x1 ;  /* 0x000000012e2f7836 */ /* 0x000fe20000000000 */
[----:B------:R-:W-:Y:S01]  /*2010*/  ISETP.NE.AND P1, PT, R50, R13, PT ;  /* 0x0000000d3200720c */ /* 0x000fe20003f25270 */
[----:B------:R-:W-:-:S02]  /*2020*/  @!P3 IMAD.MOV R28, RZ, RZ, R27 ;  /* 0x000000ffff1cb224 */ /* 0x000fc400078e021b */
[----:B------:R-:W-:Y:S01]  /*2030*/  VIADD R27, R26, 0x1 ;  /* 0x000000011a1b7836 */ /* 0x000fe20000000000 */
[----:B------:R-:W-:Y:S01]  /*2040*/  VIMNMX3.U32 R29, R47, R58, R56, PT ;  /* 0x0000003a2f1d720f */ /* 0x000fe20003800038 */
[----:B------:R-:W-:Y:S01]  /*2050*/  @!P0 IMAD.MOV R56, RZ, RZ, R30 ;  /* 0x000000ffff388224 */ /* 0x000fe200078e021e */
[C---:B------:R-:W-:Y:S02]  /*2060*/  ISETP.NE.AND P2, PT, R50.reuse, R15, PT ;  /* 0x0000000f3200720c */ /* 0x040fe40003f45270 */
[----:B------:R-:W-:Y:S01]  /*2070*/  ISETP.NE.AND P0, PT, R50, R12, PT ;  /* 0x0000000c3200720c */ /* 0x000fe20003f05270 */
[----:B------:R-:W-:Y:S01]  /*2080*/  VIADD R30, R29, 0x1 ;  /* 0x000000011d1e7836 */ /* 0x000fe20000000000 */
[----:B------:R-:W-:-:S04]  /*2090*/  VIMNMX.U32 R28, PT, PT, R27, R28, PT ;  /* 0x0000001c1b1c7248 */ /* 0x000fc80003fe0000 */
[----:B------:R-:W-:Y:S02]  /*20a0*/  VIADDMNMX.U32 R28, R31, 0x1, R28, PT ;  /* 0x000000011f1c7846 */ /* 0x000fe4000380001c */
[----:B------:R-:W-:Y:S01]  /*20b0*/  VIMNMX3.U32 R31, R30, R56, R53, PT ;  /* 0x000000381e1f720f */ /* 0x000fe20003800035 */
[----:B------:R-:W-:Y:S01]  /*20c0*/  @!P1 IMAD.MOV R53, RZ, RZ, R32 ;  /* 0x000000ffff359224 */ /* 0x000fe200078e0220 */
[----:B--2---:R-:W-:Y:S01]  /*20d0*/  ISETP.NE.AND P1, PT, R22, R21, PT ;  /* 0x000000151600720c */ /* 0x004fe20003f25270 */
[----:B------:R-:W-:Y:S01]  /*20e0*/  VIADD R49, R52, 0x1 ;  /* 0x0000000134317836 */ /* 0x000fe20000000000 */
[----:B------:R-:W-:Y:S01]  /*20f0*/  ISETP.NE.AND P6, PT, R50, R11, PT ;  /* 0x0000000b3200720c */ /* 0x000fe20003fc5270 */
[----:B------:R-:W-:Y:S02]  /*2100*/  @!P2 IMAD.MOV R49, RZ, RZ, R52 ;  /* 0x000000ffff31a224 */ /* 0x000fe400078e0234 */
[----:B------:R-:W-:Y:S02]  /*2110*/  VIADD R52, R54, 0x1 ;  /* 0x0000000136347836 */ /* 0x000fe40000000000 */
[----:B------:R-:W-:-:S02]  /*2120*/  @!P0 IMAD.MOV R52, RZ, RZ, R54 ;  /* 0x000000ffff348224 */ /* 0x000fc400078e0236 */
[----:B0-----:R0:W2:Y:S01]  /*2130*/  LDG.E.U8 R54, desc[UR4][R2.64+0xb] ;  /* 0x00000b0402367981 */ /* 0x0010a2000c1e1100 */
[----:B------:R-:W-:Y:S01]  /*2140*/  VIADD R32, R31, 0x1 ;  /* 0x000000011f207836 */ /* 0x000fe20000000000 */
[----:B------:R-:W-:Y:S01]  /*2150*/  ISETP.NE.AND P4, PT, R22, R19, PT ;  /* 0x000000131600720c */ /* 0x000fe20003f85270 */
[----:B------:R-:W-:Y:S01]  /*2160*/  VIADD R58, R23, 0x1 ;  /* 0x00000001173a7836 */ /* 0x000fe20000000000 */
[----:B------:R-:W-:Y:S01]  /*2170*/  ISETP.NE.AND P5, PT, R50, R8, PT ;  /* 0x000000083200720c */ /* 0x000fe20003fa5270 */
[----:B------:R-:W-:Y:S01]  /*2180*/  @!P1 IMAD.MOV R58, RZ, RZ, R23 ;  /* 0x000000ffff3a9224 */ /* 0x000fe200078e0217 */
[----:B------:R-:W-:Y:S01]  /*2190*/  VIMNMX3.U32 R53, R32, R53, R55, PT ;  /* 0x000000352035720f */ /* 0x000fe20003800037 */
[----:B------:R-:W-:Y:S01]  /*21a0*/  VIADD R56, R51, 0x1 ;  /* 0x0000000133387836 */ /* 0x000fe20000000000 */
[C---:B------:R-:W-:Y:S01]  /*21b0*/  ISETP.NE.AND P3, PT, R50.reuse, R9, PT ;  /* 0x000000093200720c */ /* 0x040fe20003f65270 */
[----:B------:R-:W-:Y:S01]  /*21c0*/  @!P6 IMAD.MOV R56, RZ, RZ, R51 ;  /* 0x000000ffff38e224 */ /* 0x000fe200078e0233 */
[----:B------:R-:W-:-:S02]  /*21d0*/  ISETP.NE.AND P2, PT, R50, R0, PT ;  /* 0x000000003200720c */ /* 0x000fc40003f45270 */
[C---:B------:R-:W-:Y:S02]  /*21e0*/  ISETP.NE.AND P1, PT, R50.reuse, R5, PT ;  /* 0x000000053200720c */ /* 0x040fe40003f25270 */
[----:B------:R-:W-:Y:S01]  /*21f0*/  ISETP.NE.AND P0, PT, R50, R6, PT ;  /* 0x000000063200720c */ /* 0x000fe20003f05270 */
[----:B------:R-:W-:Y:S01]  /*2200*/  VIADD R50, R53, 0x1 ;  /* 0x0000000135327836 */ /* 0x000fe20000000000 */
[----:B------:R-:W-:Y:S02]  /*2210*/  ISETP.NE.AND P6, PT, R22, R17, PT ;  /* 0x000000111600720c */ /* 0x000fe40003fc5270 */
[----:B------:R-:W-:Y:S01]  /*2220*/  VIMNMX.U32 R39, PT, PT, R39, R58, PT ;  /* 0x0000003a27277248 */ /* 0x000fe20003fe0000 */
[----:B------:R-:W-:Y:S01]  /*2230*/  VIADD R55, R37, 0x1 ;  /* 0x0000000125377836 */ /* 0x000fe20000000000 */
[----:B------:R-:W-:Y:S01]  /*2240*/  VIMNMX3.U32 R49, R50, R49, R48, PT ;  /* 0x000000313231720f */ /* 0x000fe20003800030 */
[----:B------:R-:W-:Y:S01]  /*2250*/  @!P4 IMAD.MOV R55, RZ, RZ, R37 ;  /* 0x000000ffff37c224 */ /* 0x000fe200078e0225 */
[----:B------:R-:W-:Y:S01]  /*2260*/  IADD3 R51, PT, PT, R39, 0x1, RZ ;  /* 0x0000000127337810 */ /* 0x000fe20007ffe0ff */
[----:B0-----:R-:W-:-:S02]  /*2270*/  VIADD R3, R34, 0x1 ;  /* 0x0000000122037836 */ /* 0x001fc40000000000 */
[----:B------:R-:W-:Y:S01]  /*2280*/  @!P5 IMAD.MOV R3, RZ, RZ, R34 ;  /* 0x000000ffff03d224 */ /* 0x000fe200078e0222 */
[----:B------:R-:W-:Y:S01]  /*2290*/  VIMNMX3.U32 R42, R51, R55, R42, PT ;  /* 0x00000037332a720f */ /* 0x000fe2000380002a */
[----:B------:R-:W-:Y:S01]  /*22a0*/  VIADD R34, R49, 0x1 ;  /* 0x0000000131227836 */ /* 0x000fe20000000000 */
[----:B------:R-:W-:Y:S01]  /*22b0*/  ISETP.NE.AND P4, PT, R22, R16, PT ;  /* 0x000000101600720c */ /* 0x000fe20003f85270 */
[----:B------:R-:W-:Y:S02]  /*22c0*/  VIADD R37, R36, 0x1 ;  /* 0x0000000124257836 */ /* 0x000fe40000000000 */
[----:B------:R-:W-:Y:S02]  /*22d0*/  VIADD R2, R41, 0x1 ;  /* 0x0000000129027836 */ /* 0x000fe40000000000 */
[----:B------:R-:W-:Y:S01]  /*22e0*/  @!P3 IMAD.MOV R37, RZ, RZ, R36 ;  /* 0x000000ffff25b224 */ /* 0x000fe200078e0224 */
[----:B------:R-:W-:Y:S01]  /*22f0*/  VIMNMX3.U32 R52, R34, R52, R33, PT ;  /* 0x000000342234720f */ /* 0x000fe20003800021 */
[----:B------:R-:W-:-:S02]  /*2300*/  @!P6 IMAD.MOV R2, RZ, RZ, R41 ;  /* 0x000000ffff02e224 */ /* 0x000fc400078e0229 */
[----:B------:R-:W-:Y:S01]  /*2310*/  VIADD R36, R42, 0x1 ;  /* 0x000000012a247836 */ /* 0x000fe20000000000 */
[----:B------:R-:W-:Y:S01]  /*2320*/  ISETP.NE.AND P3, PT, R22, R14, PT ;  /* 0x0000000e1600720c */ /* 0x000fe20003f65270 */
[----:B------:R-:W-:-:S03]  /*2330*/  VIADD R33, R52, 0x1 ;  /* 0x0000000134217836 */ /* 0x000fc60000000000 */
[----:B------:R-:W-:Y:S01]  /*2340*/  VIMNMX3.U32 R45, R36, R2, R45, PT ;  /* 0x00000002242d720f */ /* 0x000fe2000380002d */
[----:B------:R-:W-:Y:S02]  /*2350*/  VIADD R48, R40, 0x1 ;  /* 0x0000000128307836 */ /* 0x000fe40000000000 */
[----:B------:R-:W-:Y:S02]  /*2360*/  VIADD R41, R44, 0x1 ;  /* 0x000000012c297836 */ /* 0x000fe40000000000 */
[----:B------:R-:W-:Y:S01]  /*2370*/  @!P2 IMAD.MOV R48, RZ, RZ, R40 ;  /* 0x000000ffff30a224 */ /* 0x000fe200078e0228 */
[----:B------:R-:W-:Y:S01]  /*2380*/  VIMNMX3.U32 R56, R33, R56, R35, PT ;  /* 0x000000382138720f */ /* 0x000fe20003800023 */
[----:B------:R-:W-:Y:S02]  /*2390*/  @!P4 IMAD.MOV R41, RZ, RZ, R44 ;  /* 0x000000ffff29c224 */ /* 0x000fe400078e022c */
[----:B------:R-:W-:Y:S02]  /*23a0*/  VIADD R40, R45, 0x1 ;  /* 0x000000012d287836 */ /* 0x000fe40000000000 */
[----:B------:R-:W-:-:S02]  /*23b0*/  VIADD R44, R43, 0x1 ;  /* 0x000000012b2c7836 */ /* 0x000fc40000000000 */
[----:B------:R-:W-:Y:S01]  /*23c0*/  @!P1 IMAD.MOV R44, RZ, RZ, R43 ;  /* 0x000000ffff2c9224 */ /* 0x000fe200078e022b */
[----:B------:R-:W-:Y:S01]  /*23d0*/  VIMNMX3.U32 R47, R40, R41, R47, PT ;  /* 0x00000029282f720f */ /* 0x000fe2000380002f */
[----:B------:R-:W-:Y:S01]  /*23e0*/  VIADD R35, R56, 0x1 ;  /* 0x0000000138237836 */ /* 0x000fe20000000000 */
[C---:B------:R-:W-:Y:S02]  /*23f0*/  ISETP.NE.AND P1, PT, R22.reuse, R13, PT ;  /* 0x0000000d1600720c */ /* 0x040fe40003f25270 */
[----:B------:R-:W-:Y:S01]  /*2400*/  ISETP.NE.AND P2, PT, R22, R10, PT ;  /* 0x0000000a1600720c */ /* 0x000fe20003f45270 */
[----:B------:R-:W-:Y:S01]  /*2410*/  VIADD R55, R46, 0x1 ;  /* 0x000000012e377836 */ /* 0x000fe20000000000 */
[----:B------:R-:W-:Y:S01]  /*2420*/  VIMNMX3.U32 R38, R35, R3, R38, PT ;  /* 0x000000032326720f */ /* 0x000fe20003800026 */
[----:B------:R-:W-:Y:S02]  /*2430*/  @!P3 IMAD.MOV R55, RZ, RZ, R46 ;  /* 0x000000ffff37b224 */ /* 0x000fe400078e022e */
[----:B------:R-:W-:Y:S01]  /*2440*/  VIADD R41, R47, 0x1 ;  /* 0x000000012f297836 */ /* 0x000fe20000000000 */
[----:B------:R-:W0:Y:S01]  /*2450*/  LDC.64 R2, c[0x0][0x390] ;  /* 0x0000e400ff027b82 */ /* 0x000e220000000a00 */
[----:B------:R-:W-:-:S03]  /*2460*/  VIADD R46, R31, 0x1 ;  /* 0x000000011f2e7836 */ /* 0x000fc60000000000 */
[----:B------:R-:W-:Y:S01]  /*2470*/  VIMNMX3.U32 R30, R41, R55, R30, PT ;  /* 0x00000037291e720f */ /* 0x000fe2000380001e */
[----:B------:R-:W-:Y:S02]  /*2480*/  VIADD R43, R29, 0x1 ;  /* 0x000000011d2b7836 */ /* 0x000fe40000000000 */
[----:B------:R-:W-:Y:S02]  /*2490*/  @!P1 IMAD.MOV R46, RZ, RZ, R31 ;  /* 0x000000ffff2e9224 */ /* 0x000fe400078e021f */
[----:B------:R-:W-:Y:S02]  /*24a0*/  @!P2 IMAD.MOV R43, RZ, RZ, R29 ;  /* 0x000000ffff2ba224 */ /* 0x000fe400078e021d */
[----:B------:R-:W-:-:S05]  /*24b0*/  VIADD R31, R30, 0x1 ;  /* 0x000000011e1f7836 */ /* 0x000fca0000000000 */
[----:B------:R-:W-:-:S05]  /*24c0*/  VIMNMX3.U32 R32, R31, R43, R32, PT ;  /* 0x0000002b1f20720f */ /* 0x000fca0003800020 */
[----:B------:R-:W-:Y:S01]  /*24d0*/  VIADD R43, R32, 0x1 ;  /* 0x00000001202b7836 */ /* 0x000fe20000000000 */
[----:B------:R-:W-:-:S04]  /*24e0*/  ISETP.NE.AND P2, PT, R22, R15, PT ;  /* 0x0000000f1600720c */ /* 0x000fc80003f45270 */
[----:B------:R-:W-:Y:S02]  /*24f0*/  VIMNMX3.U32 R50, R43, R46, R50, PT ;  /* 0x0000002e2b32720f */ /* 0x000fe40003800032 */
[----:B0-----:R0:W5:Y:S01]  /*2500*/  LDG.E.U8 R46, desc[UR4][R2.64+0xc] ;  /* 0x00000c04022e7981 */ /* 0x001162000c1e1100 */
[----:B------:R-:W-:Y:S01]  /*2510*/  ISETP.NE.AND P1, PT, R22, R12, PT ;  /* 0x0000000c1600720c */ /* 0x000fe20003f25270 */
[----:B------:R-:W-:-:S05]  /*2520*/  VIADD R55, R53, 0x1 ;  /* 0x0000000135377836 */ /* 0x000fca0000000000 */
[----:B------:R-:W-:Y:S02]  /*2530*/  @!P2 IMAD.MOV R55, RZ, RZ, R53 ;  /* 0x000000ffff37a224 */ /* 0x000fe400078e0235 */
[----:B------:R-:W-:Y:S01]  /*2540*/  VIADD R53, R50, 0x1 ;  /* 0x0000000132357836 */ /* 0x000fe20000000000 */
[----:B------:R-:W-:Y:S01]  /*2550*/  ISETP.NE.AND P2, PT, R22, R11, PT ;  /* 0x0000000b1600720c */ /* 0x000fe20003f45270 */
[----:B------:R-:W-:-:S03]  /*2560*/  VIADD R29, R38, 0x1 ;  /* 0x00000001261d7836 */ /* 0x000fc60000000000 */
[----:B------:R-:W-:Y:S01]  /*2570*/  VIMNMX3.U32 R34, R53, R55, R34, PT ;  /* 0x000000373522720f */ /* 0x000fe20003800022 */
[----:B0-----:R-:W-:Y:S01]  /*2580*/  IMAD.MOV.U32 R2, RZ, RZ, 0x8 ;  /* 0x00000008ff027424 */ /* 0x001fe200078e00ff */
[C---:B------:R-:W-:Y:S01]  /*2590*/  ISETP.NE.AND P3, PT, R22.reuse, R7, PT ;  /* 0x000000071600720c */ /* 0x040fe20003f65270 */
[----:B------:R-:W-:Y:S01]  /*25a0*/  VIADD R57, R49, 0x1 ;  /* 0x0000000131397836 */ /* 0x000fe20000000000 */
[----:B------:R-:W-:Y:S01]  /*25b0*/  VIMNMX3.U32 R37, R29, R37, R24, PT ;  /* 0x000000251d25720f */ /* 0x000fe20003800018 */
[----:B------:R-:W-:Y:S01]  /*25c0*/  @!P1 IMAD.MOV R57, RZ, RZ, R49 ;  /* 0x000000ffff399224 */ /* 0x000fe200078e0231 */
[----:B------:R-:W-:Y:S01]  /*25d0*/  ISETP.NE.AND P4, PT, R22, R8, PT ;  /* 0x000000081600720c */ /* 0x000fe20003f85270 */
[----:B------:R-:W-:Y:S01]  /*25e0*/  VIADD R58, R34, 0x1 ;  /* 0x00000001223a7836 */ /* 0x000fe20000000000 */
[----:B------:R-:W-:Y:S01]  /*25f0*/  SEL R2, R2, 0x9, !P3 ;  /* 0x0000000902027807 */ /* 0x000fe20005800000 */
[----:B------:R-:W-:Y:S01]  /*2600*/  VIADD R24, R37, 0x1 ;  /* 0x0000000125187836 */ /* 0x000fe20000000000 */
[----:B---3--:R-:W-:Y:S01]  /*2610*/  ISETP.NE.AND P3, PT, R20, R21, PT ;  /* 0x000000151400720c */ /* 0x008fe20003f65270 */
[----:B------:R-:W-:Y:S01]  /*2620*/  VIADD R23, R23, 0x1 ;  /* 0x0000000117177836 */ /* 0x000fe20000000000 */
[----:B------:R-:W-:Y:S01]  /*2630*/  VIMNMX3.U32 R33, R58, R57, R33, PT ;  /* 0x000000393a21720f */ /* 0x000fe20003800021 */
[----:B------:R-:W-:Y:S01]  /*2640*/  VIADD R49, R52, 0x1 ;  /* 0x0000000134317836 */ /* 0x000fe20000000000 */
[----:B------:R-:W-:Y:S01]  /*2650*/  VIMNMX3.U32 R48, R24, R48, R25, PT ;  /* 0x000000301830720f */ /* 0x000fe20003800019 */
[----:B------:R-:W-:Y:S01]  /*2660*/  @!P2 IMAD.MOV R49, RZ, RZ, R52 ;  /* 0x000000ffff31a224 */ /* 0x000fe200078e0234 */
[----:B------:R-:W-:Y:S01]  /*2670*/  ISETP.NE.AND P5, PT, R22, R9, PT ;  /* 0x000000091600720c */ /* 0x000fe20003fa5270 */
[----:B------:R-:W-:Y:S01]  /*2680*/  VIADD R52, R33, 0x1 ;  /* 0x0000000121347836 */ /* 0x000fe20000000000 */
[----:B------:R-:W-:Y:S01]  /*2690*/  IADD3 R25, PT, PT, R26, 0x1, RZ ;  /* 0x000000011a197810 */ /* 0x000fe20007ffe0ff */
[----:B------:R-:W-:Y:S01]  /*26a0*/  @!P0 IMAD.MOV R25, RZ, RZ, R26 ;  /* 0x000000ffff198224 */ /* 0x000fe200078e021a */
[----:B------:R-:W-:Y:S01]  /*26b0*/  VIMNMX.U32 R23, PT, PT, R23, R2, PT ;  /* 0x0000000217177248 */ /* 0x000fe20003fe0000 */
[----:B------:R-:W-:Y:S01]  /*26c0*/  VIADD R3, R56, 0x1 ;  /* 0x0000000138037836 */ /* 0x000fe20000000000 */
[----:B------:R-:W-:Y:S01]  /*26d0*/  ISETP.NE.AND P0, PT, R22, R0, PT ;  /* 0x000000001600720c */ /* 0x000fe20003f05270 */
[----:B------:R-:W-:Y:S01]  /*26e0*/  @!P4 IMAD.MOV R3, RZ, RZ, R56 ;  /* 0x000000ffff03c224 */ /* 0x000fe200078e0238 */
[----:B------:R-:W-:Y:S01]  /*26f0*/  ISETP.NE.AND P4, PT, R20, R19, PT ;  /* 0x000000131400720c */ /* 0x000fe20003f85270 */
[----:B------:R-:W-:Y:S01]  /*2700*/  VIADD R2, R23, 0x1 ;  /* 0x0000000117027836 */ /* 0x000fe20000000000 */
[----:B------:R-:W-:Y:S01]  /*2710*/  VIMNMX3.U32 R35, R52, R49, R35, PT ;  /* 0x000000313423720f */ /* 0x000fe20003800023 */
[----:B------:R-:W-:Y:S01]  /*2720*/  @!P3 IMAD.MOV R2, RZ, RZ, R23 ;  /* 0x000000ffff02b224 */ /* 0x000fe200078e0217 */
[----:B------:R-:W-:-:S02]  /*2730*/  ISETP.NE.AND P1, PT, R22, R5, PT ;  /* 0x000000051600720c */ /* 0x000fc40003f25270 */
[----:B------:R-:W-:Y:S01]  /*2740*/  ISETP.NE.AND P2, PT, R22, R6, PT ;  /* 0x000000061600720c */ /* 0x000fe20003f45270 */
[----:B------:R-:W-:Y:S01]  /*2750*/  VIADD R22, R35, 0x1 ;  /* 0x0000000123167836 */ /* 0x000fe20000000000 */
[----:B------:R-:W-:Y:S01]  /*2760*/  VIMNMX.U32 R51, PT, PT, R51, R2, PT ;  /* 0x0000000233337248 */ /* 0x000fe20003fe0000 */
[----:B------:R-:W-:Y:S02]  /*2770*/  VIADD R55, R38, 0x1 ;  /* 0x0000000126377836 */ /* 0x000fe40000000000 */
[----:B------:R-:W-:Y:S01]  /*2780*/  @!P5 IMAD.MOV R55, RZ, RZ, R38 ;  /* 0x000000ffff37d224 */ /* 0x000fe200078e0226 */
[----:B------:R-:W-:Y:S01]  /*2790*/  ISETP.NE.AND P5, PT, R20, R17, PT ;  /* 0x000000111400720c */ /* 0x000fe20003fa5270 */
[----:B------:R-:W-:Y:S01]  /*27a0*/  VIADD R49, R37, 0x1 ;  /* 0x0000000125317836 */ /* 0x000fe20000000000 */
[----:B------:R-:W-:Y:S01]  /*27b0*/  VIMNMX3.U32 R29, R22, R3, R29, PT ;  /* 0x00000003161d720f */ /* 0x000fe2000380001d */
[----:B------:R-:W-:Y:S02]  /*27c0*/  @!P0 IMAD.MOV R49, RZ, RZ, R37 ;  /* 0x000000ffff318224 */ /* 0x000fe400078e0225 */
[----:B------:R-:W-:-:S02]  /*27d0*/  VIADD R3, R39, 0x1 ;  /* 0x0000000127037836 */ /* 0x000fc40000000000 */
[----:B------:R-:W-:Y:S02]  /*27e0*/  @!P4 IMAD.MOV R3, RZ, RZ, R39 ;  /* 0x000000ffff03c224 */ /* 0x000fe400078e0227 */
[----:B------:R-:W-:Y:S02]  /*27f0*/  VIADD R37, R51, 0x1 ;  /* 0x0000000133257836 */ /* 0x000fe40000000000 */
[----:B------:R-:W-:Y:S01]  /*2800*/  VIADD R26, R48, 0x1 ;  /* 0x00000001301a7836 */ /* 0x000fe20000000000 */
[----:B------:R-:W-:Y:S02]  /*2810*/  ISETP.NE.AND P0, PT, R20, R16, PT ;  /* 0x000000101400720c */ /* 0x000fe40003f05270 */
[----:B------:R-:W-:Y:S02]  /*2820*/  VIMNMX3.U32 R36, R37, R3, R36, PT ;  /* 0x000000032524720f */ /* 0x000fe40003800024 */
[----:B------:R-:W-:Y:S01]  /*2830*/  VIMNMX3.U32 R44, R26, R44, R27, PT ;  /* 0x0000002c1a2c720f */ /* 0x000fe2000380001b */
[----:B------:R-:W-:Y:S01]  /*2840*/  VIADD R27, R29, 0x1 ;  /* 0x000000011d1b7836 */ /* 0x000fe20000000000 */
[----:B------:R-:W-:Y:S01]  /*2850*/  IADD3 R56, PT, PT, R42, 0x1, RZ ;  /* 0x000000012a387810 */ /* 0x000fe20007ffe0ff */
[----:B------:R-:W-:-:S02]  /*2860*/  @!P5 IMAD.MOV R56, RZ, RZ, R42 ;  /* 0x000000ffff38d224 */ /* 0x000fc400078e022a */
[----:B------:R-:W-:Y:S01]  /*2870*/  VIADD R39, R36, 0x1 ;  /* 0x0000000124277836 */ /* 0x000fe20000000000 */
[----:B------:R-:W0:Y:S01]  /*2880*/  LDC.64 R2, c[0x0][0x390] ;  /* 0x0000e400ff027b82 */ /* 0x000e220000000a00 */
[----:B------:R-:W-:Y:S02]  /*2890*/  ISETP.NE.AND P3, PT, R20, R14, PT ;  /* 0x0000000e1400720c */ /* 0x000fe40003f65270 */
[----:B------:R-:W-:Y:S02]  /*28a0*/  VIMNMX3.U32 R24, R27, R55, R24, PT ;  /* 0x000000371b18720f */ /* 0x000fe40003800018 */
[----:B------:R-:W-:Y:S01]  /*28b0*/  VIMNMX3.U32 R40, R39, R56, R40, PT ;  /* 0x000000382728720f */ /* 0x000fe20003800028 */
[----:B------:R-:W-:Y:S02]  /*28c0*/  VIADD R38, R48, 0x1 ;  /* 0x0000000130267836 */ /* 0x000fe40000000000 */
[----:B------:R-:W-:Y:S02]  /*28d0*/  @!P1 IMAD.MOV R38, RZ, RZ, R48 ;  /* 0x000000ffff269224 */ /* 0x000fe400078e0230 */
[----:B------:R-:W-:-:S02]  /*28e0*/  VIADD R57, R45, 0x1 ;  /* 0x000000012d397836 */ /* 0x000fc40000000000 */
[----:B------:R-:W-:Y:S02]  /*28f0*/  @!P0 IMAD.MOV R57, RZ, RZ, R45 ;  /* 0x000000ffff398224 */ /* 0x000fe400078e022d */
[----:B------:R-:W-:Y:S02]  /*2900*/  VIADD R42, R24, 0x1 ;  /* 0x00000001182a7836 */ /* 0x000fe40000000000 */
[----:B------:R-:W-:Y:S02]  /*2910*/  VIADD R48, R40, 0x1 ;  /* 0x0000000128307836 */ /* 0x000fe40000000000 */
[----:B------:R-:W-:Y:S01]  /*2920*/  VIADD R55, R47, 0x1 ;  /* 0x000000012f377836 */ /* 0x000fe20000000000 */
[----:B------:R-:W-:Y:S01]  /*2930*/  VIMNMX3.U32 R49, R42, R49, R26, PT ;  /* 0x000000312a31720f */ /* 0x000fe2000380001a */
[----:B------:R-:W-:Y:S01]  /*2940*/  @!P3 IMAD.MOV R55, RZ, RZ, R47 ;  /* 0x000000ffff37b224 */ /* 0x000fe200078e022f */
[----:B------:R-:W-:Y:S01]  /*2950*/  VIMNMX3.U32 R41, R48, R57, R41, PT ;  /* 0x000000393029720f */ /* 0x000fe20003800029 */
[----:B------:R-:W-:Y:S01]  /*2960*/  VIADD R47, R44, 0x1 ;  /* 0x000000012c2f7836 */ /* 0x000fe20000000000 */
[----:B------:R-:W-:Y:S01]  /*2970*/  ISETP.NE.AND P0, PT, R20, R10, PT ;  /* 0x0000000a1400720c */ /* 0x000fe20003f05270 */
[----:B------:R-:W-:-:S02]  /*2980*/  @!P2 IMAD.MOV R47, RZ, RZ, R44 ;  /* 0x000000ffff2fa224 */ /* 0x000fc400078e022c */
[----:B------:R-:W-:Y:S02]  /*2990*/  VIADD R44, R44, 0x1 ;  /* 0x000000012c2c7836 */ /* 0x000fe40000000000 */
[----:B------:R-:W-:Y:S02]  /*29a0*/  VIADD R45, R49, 0x1 ;  /* 0x00000001312d7836 */ /* 0x000fe40000000000 */
[----:B------:R-:W-:Y:S01]  /*29b0*/  VIADD R26, R41, 0x1 ;  /* 0x00000001291a7836 */ /* 0x000fe20000000000 */
[----:B------:R-:W-:Y:S02]  /*29c0*/  VIMNMX.U32 R57, PT, PT, R44, R25, PT ;  /* 0x000000192c397248 */ /* 0x000fe40003fe0000 */
[----:B------:R-:W-:Y:S02]  /*29d0*/  VIMNMX3.U32 R25, R45, R38, R44, PT ;  /* 0x000000262d19720f */ /* 0x000fe4000380002c */
[----:B------:R-:W-:Y:S01]  /*29e0*/  VIMNMX3.U32 R31, R26, R55, R31, PT ;  /* 0x000000371a1f720f */ /* 0x000fe2000380001f */
[----:B0-----:R0:W3:Y:S01]  /*29f0*/  LDG.E.U8 R38, desc[UR4][R2.64+0xd] ;  /* 0x00000d0402267981 */ /* 0x0010e2000c1e1100 */
[----:B------:R-:W-:Y:S01]  /*2a00*/  ISETP.NE.AND P1, PT, R20, R13, PT ;  /* 0x0000000d1400720c */ /* 0x000fe20003f25270 */
[----:B------:R-:W-:Y:S01]  /*2a10*/  VIADD R55, R30, 0x1 ;  /* 0x000000011e377836 */ /* 0x000fe20000000000 */
[----:B------:R-:W-:Y:S01]  /*2a20*/  VIADDMNMX.U32 R57, R28, 0x1, R57, PT ;  /* 0x000000011c397846 */ /* 0x000fe20003800039 */
[----:B------:R-:W-:-:S02]  /*2a30*/  @!P0 IMAD.MOV R55, RZ, RZ, R30 ;  /* 0x000000ffff378224 */ /* 0x000fc400078e021e */
[----:B------:R-:W-:Y:S02]  /*2a40*/  VIADD R28, R31, 0x1 ;  /* 0x000000011f1c7836 */ /* 0x000fe40000000000 */
[----:B------:R-:W-:-:S03]  /*2a50*/  VIADD R44, R25, 0x1 ;  /* 0x00000001192c7836 */ /* 0x000fc60000000000 */
[----:B------:R-:W-:Y:S02]  /*2a60*/  VIMNMX3.U32 R43, R28, R55, R43, PT ;  /* 0x000000371c2b720f */ /* 0x000fe4000380002b */
[----:B------:R-:W-:Y:S01]  /*2a70*/  VIMNMX.U32 R30, PT, PT, R44, R47, PT ;  /* 0x0000002f2c1e7248 */ /* 0x000fe20003fe0000 */
[----:B------:R-:W-:Y:S01]  /*2a80*/  VIADD R47, R32, 0x1 ;  /* 0x00000001202f7836 */ /* 0x000fe20000000000 */
[C---:B------:R-:W-:Y:S01]  /*2a90*/  ISETP.NE.AND P0, PT, R20.reuse, R15, PT ;  /* 0x0000000f1400720c */ /* 0x040fe20003f05270 */
[----:B------:R-:W-:Y:S02]  /*2aa0*/  @!P1 IMAD.MOV R47, RZ, RZ, R32 ;  /* 0x000000ffff2f9224 */ /* 0x000fe400078e0220 */
[----:B------:R-:W-:Y:S01]  /*2ab0*/  VIADD R32, R43, 0x1 ;  /* 0x000000012b207836 */ /* 0x000fe20000000000 */
[C---:B------:R-:W-:Y:S01]  /*2ac0*/  ISETP.NE.AND P2, PT, R20.reuse, R11, PT ;  /* 0x0000000b1400720c */ /* 0x040fe20003f45270 */
[----:B0-----:R-:W-:Y:S01]  /*2ad0*/  IMAD.MOV.U32 R2, RZ, RZ, 0x9 ;  /* 0x00000009ff027424 */ /* 0x001fe200078e00ff */
[----:B------:R-:W-:-:S02]  /*2ae0*/  ISETP.NE.AND P1, PT, R20, R12, PT ;  /* 0x0000000c1400720c */ /* 0x000fc40003f25270 */
[----:B------:R-:W-:Y:S01]  /*2af0*/  VIMNMX3.U32 R53, R32, R47, R53, PT ;  /* 0x0000002f2035720f */ /* 0x000fe20003800035 */
[----:B------:R-:W-:Y:S01]  /*2b00*/  VIADD R3, R50, 0x1 ;  /* 0x0000000132037836 */ /* 0x000fe20000000000 */
[----:B------:R-:W-:Y:S01]  /*2b10*/  ISETP.NE.AND P3, PT, R20, R7, PT ;  /* 0x000000071400720c */ /* 0x000fe20003f65270 */
[----:B------:R-:W-:Y:S02]  /*2b20*/  VIADD R23, R23, 0x1 ;  /* 0x0000000117177836 */ /* 0x000fe40000000000 */
[----:B------:R-:W-:Y:S01]  /*2b30*/  VIADD R47, R53, 0x1 ;  /* 0x00000001352f7836 */ /* 0x000fe20000000000 */
[----:B------:R-:W-:Y:S02]  /*2b40*/  @!P0 IADD3 R3, PT, PT, R50, RZ, RZ ;  /* 0x000000ff32038210 */ /* 0x000fe40007ffe0ff */
[----:B------:R-:W-:Y:S02]  /*2b50*/  SEL R2, R2, 0xa, !P3 ;  /* 0x0000000a02027807 */ /* 0x000fe40005800000 */
[----:B------:R-:W-:-:S02]  /*2b60*/  VIMNMX3.U32 R58, R47, R3, R58, PT ;  /* 0x000000032f3a720f */ /* 0x000fc4000380003a */
[----:B----4-:R-:W-:Y:S02]  /*2b70*/  ISETP.NE.AND P5, PT, R18, R21, PT ;  /* 0x000000151200720c */ /* 0x010fe40003fa5270 */
[----:B------:R-:W-:Y:S02]  /*2b80*/  ISETP.NE.AND P6, PT, R20, R8, PT ;  /* 0x000000081400720c */ /* 0x000fe40003fc5270 */
[----:B------:R-:W-:Y:S01]  /*2b90*/  VIMNMX.U32 R23, PT, PT, R23, R2, PT ;  /* 0x0000000217177248 */ /* 0x000fe20003fe0000 */
[----:B------:R-:W-:Y:S02]  /*2ba0*/  VIADD R2, R33, 0x1 ;  /* 0x0000000121027836 */ /* 0x000fe40000000000 */
[----:B------:R-:W-:Y:S02]  /*2bb0*/  VIADD R55, R34, 0x1 ;  /* 0x0000000122377836 */ /* 0x000fe40000000000 */
[----:B------:R-:W-:Y:S02]  /*2bc0*/  @!P2 IMAD.MOV R2, RZ, RZ, R33 ;  /* 0x000000ffff02a224 */ /* 0x000fe400078e0221 */
[----:B------:R-:W-:-:S02]  /*2bd0*/  @!P1 IMAD.MOV R55, RZ, RZ, R34 ;  /* 0x000000ffff379224 */ /* 0x000fc400078e0222 */
[----:B------:R-:W-:Y:S01]  /*2be0*/  VIADD R33, R58, 0x1 ;  /* 0x000000013a217836 */ /* 0x000fe20000000000 */
[----:B------:R-:W-:Y:S02]  /*2bf0*/  ISETP.NE.AND P3, PT, R18, R19, PT ;  /* 0x000000131200720c */ /* 0x000fe40003f65270 */
[C---:B------:R-:W-:Y:S02]  /*2c00*/  ISETP.NE.AND P4, PT, R20.reuse, R9, PT ;  /* 0x000000091400720c */ /* 0x040fe40003f85270 */
[----:B------:R-:W-:Y:S02]  /*2c10*/  VIMNMX3.U32 R52, R33, R55, R52, PT ;  /* 0x000000372134720f */ /* 0x000fe40003800034 */
[C---:B------:R-:W-:Y:S02]  /*2c20*/  ISETP.NE.AND P2, PT, R20.reuse, R0, PT ;  /* 0x000000001400720c */ /* 0x040fe40003f45270 */
[C---:B------:R-:W-:Y:S02]  /*2c30*/  ISETP.NE.AND P0, PT, R20.reuse, R5, PT ;  /* 0x000000051400720c */ /* 0x040fe40003f05270 */
[----:B------:R-:W-:Y:S01]  /*2c40*/  ISETP.NE.AND P1, PT, R20, R6, PT ;  /* 0x000000061400720c */ /* 0x000fe20003f25270 */
[----:B------:R-:W-:-:S02]  /*2c50*/  VIADD R20, R23, 0x1 ;  /* 0x0000000117147836 */ /* 0x000fc40000000000 */
[----:B------:R-:W-:Y:S02]  /*2c60*/  VIADD R50, R35, 0x1 ;  /* 0x0000000123327836 */ /* 0x000fe40000000000 */
[----:B------:R-:W-:Y:S02]  /*2c70*/  @!P5 IMAD.MOV R20, RZ, RZ, R23 ;  /* 0x000000ffff14d224 */ /* 0x000fe400078e0217 */
[----:B------:R-:W-:Y:S02]  /*2c80*/  @!P6 IMAD.MOV R50, RZ, RZ, R35 ;  /* 0x000000ffff32e224 */ /* 0x000fe400078e0223 */
[----:B------:R-:W-:Y:S01]  /*2c90*/  VIADD R35, R52, 0x1 ;  /* 0x0000000134237836 */ /* 0x000fe20000000000 */
[----:B------:R-:W-:Y:S02]  /*2ca0*/  VIMNMX.U32 R37, PT, PT, R37, R20, PT ;  /* 0x0000001425257248 */ /* 0x000fe40003fe0000 */
[----:B------:R-:W-:Y:S02]  /*2cb0*/  ISETP.NE.AND P6, PT, R18, R17, PT ;  /* 0x000000111200720c */ /* 0x000fe40003fc5270 */
[----:B------:R-:W-:Y:S01]  /*2cc0*/  VIMNMX3.U32 R22, R35, R2, R22, PT ;  /* 0x000000022316720f */ /* 0x000fe20003800016 */
[----:B------:R-:W-:-:S02]  /*2cd0*/  VIADD R55, R51, 0x1 ;  /* 0x0000000133377836 */ /* 0x000fc40000000000 */
[----:B------:R-:W-:Y:S02]  /*2ce0*/  @!P3 IMAD.MOV R55, RZ, RZ, R51 ;  /* 0x000000ffff37b224 */ /* 0x000fe400078e0233 */
[----:B------:R-:W-:Y:S02]  /*2cf0*/  VIADD R20, R37, 0x1 ;  /* 0x0000000125147836 */ /* 0x000fe40000000000 */
[----:B------:R-:W-:Y:S01]  /*2d00*/  VIADD R34, R22, 0x1 ;  /* 0x0000000116227836 */ /* 0x000fe20000000000 */
[----:B------:R-:W-:Y:S02]  /*2d10*/  ISETP.NE.AND P3, PT, R18, R16, PT ;  /* 0x000000101200720c */ /* 0x000fe40003f65270 */
[----:B------:R-:W-:Y:S02]  /*2d20*/  VIMNMX3.U32 R39, R20, R55, R39, PT ;  /* 0x000000371427720f */ /* 0x000fe40003800027 */
[----:B------:R-:W-:Y:S01]  /*2d30*/  VIMNMX3.U32 R27, R34, R50, R27, PT ;  /* 0x00000032221b720f */ /* 0x000fe2000380001b */
[----:B------:R-:W-:-:S02]  /*2d40*/  VIADD R56, R36, 0x1 ;  /* 0x0000000124387836 */ /* 0x000fc40000000000 */
[----:B------:R-:W-:Y:S02]  /*2d50*/  VIADD R3, R29, 0x1 ;  /* 0x000000011d037836 */ /* 0x000fe40000000000 */
[----:B------:R-:W-:Y:S02]  /*2d60*/  @!P6 IMAD.MOV R56, RZ, RZ, R36 ;  /* 0x000000ffff38e224 */ /* 0x000fe400078e0224 */
[----:B------:R-:W-:Y:S02]  /*2d70*/  VIADD R51, R39, 0x1 ;  /* 0x0000000127337836 */ /* 0x000fe40000000000 */
[----:B------:R-:W-:Y:S02]  /*2d80*/  @!P4 IMAD.MOV R3, RZ, RZ, R29 ;  /* 0x000000ffff03c224 */ /* 0x000fe400078e021d */
[----:B------:R-:W-:Y:S01]  /*2d90*/  VIADD R29, R27, 0x1 ;  /* 0x000000011b1d7836 */ /* 0x000fe20000000000 */
[----:B------:R-:W-:Y:S01]  /*2da0*/  VIMNMX3.U32 R48, R51, R56, R48, PT ;  /* 0x000000383330720f */ /* 0x000fe20003800030 */
[----:B------:R-:W-:-:S02]  /*2db0*/  VIADD R2, R24, 0x1 ;  /* 0x0000000118027836 */ /* 0x000fc40000000000 */
[----:B------:R-:W-:Y:S01]  /*2dc0*/  @!P2 IMAD.MOV R2, RZ, RZ, R24 ;  /* 0x000000ffff02a224 */ /* 0x000fe200078e0218 */
[----:B------:R-:W-:Y:S02]  /*2dd0*/  ISETP.NE.AND P2, PT, R18, R14, PT ;  /* 0x0000000e1200720c */ /* 0x000fe40003f45270 */
[----:B------:R-:W-:Y:S01]  /*2de0*/  VIMNMX3.U32 R42, R29, R3, R42, PT ;  /* 0x000000031d2a720f */ /* 0x000fe2000380002a */
[----:B------:R-:W-:Y:S02]  /*2df0*/  VIADD R50, R40, 0x1 ;  /* 0x0000000128327836 */ /* 0x000fe40000000000 */
[----:B------:R-:W-:Y:S02]  /*2e00*/  @!P3 IMAD.MOV R50, RZ, RZ, R40 ;  /* 0x000000ffff32b224 */ /* 0x000fe400078e0228 */
[----:B------:R-:W-:Y:S02]  /*2e10*/  VIADD R55, R48, 0x1 ;  /* 0x0000000130377836 */ /* 0x000fe40000000000 */
[----:B------:R-:W-:Y:S01]  /*2e20*/  VIADD R36, R42, 0x1 ;  /* 0x000000012a247836 */ /* 0x000fe20000000000 */
[----:B------:R-:W-:Y:S01]  /*2e30*/  IADD3 R24, PT, PT, R49, 0x1, RZ ;  /* 0x0000000131187810 */ /* 0x000fe20007ffe0ff */
[----:B------:R-:W-:Y:S01]  /*2e40*/  @!P0 IMAD.MOV R24, RZ, RZ, R49 ;  /* 0x000000ffff188224 */ /* 0x000fe200078e0231 */
[----:B------:R-:W-:Y:S01]  /*2e50*/  VIADDMNMX.U32 R30, R57, 0x1, R30, PT ;  /* 0x00000001391e7846 */ /* 0x000fe2000380001e */
[----:B------:R-:W-:Y:S01]  /*2e60*/  VIADD R57, R25, 0x1 ;  /* 0x0000000119397836 */ /* 0x000fe20000000000 */
[----:B------:R-:W-:Y:S01]  /*2e70*/  VIMNMX3.U32 R26, R55, R50, R26, PT ;  /* 0x00000032371a720f */ /* 0x000fe2000380001a */
[----:B------:R-:W-:Y:S01]  /*2e80*/  @!P1 IMAD.MOV R57, RZ, RZ, R25 ;  /* 0x000000ffff399224 */ /* 0x000fe200078e0219 */
[----:B------:R-:W-:Y:S01]  /*2e90*/  ISETP.NE.AND P0, PT, R18, R10, PT ;  /* 0x0000000a1200720c */ /* 0x000fe20003f05270 */
[----:B------:R-:W-:Y:S01]  /*2ea0*/  VIADD R25, R41, 0x1 ;  /* 0x0000000129197836 */ /* 0x000fe20000000000 */
[----:B------:R-:W-:Y:S01]  /*2eb0*/  VIMNMX3.U32 R45, R36, R2, R45, PT ;  /* 0x00000002242d720f */ /* 0x000fe2000380002d */
[----:B------:R-:W-:Y:S01]  /*2ec0*/  @!P2 IMAD.MOV R25, RZ, RZ, R41 ;  /* 0x000000ffff19a224 */ /* 0x000fe200078e0229 */
[----:B------:R-:W0:Y:S01]  /*2ed0*/  LDC.64 R2, c[0x0][0x390] ;  /* 0x0000e400ff027b82 */ /* 0x000e220000000a00 */
[----:B------:R-:W-:-:S02]  /*2ee0*/  VIADD R41, R26, 0x1 ;  /* 0x000000011a297836 */ /* 0x000fc40000000000 */
[----:B------:R-:W-:Y:S01]  /*2ef0*/  VIADD R49, R45, 0x1 ;  /* 0x000000012d317836 */ /* 0x000fe20000000000 */
[----:B------:R-:W-:Y:S02]  /*2f00*/  ISETP.NE.AND P1, PT, R18, R13, PT ;  /* 0x0000000d1200720c */ /* 0x000fe40003f25270 */
[----:B------:R-:W-:Y:S02]  /*2f10*/  VIMNMX3.U32 R28, R41, R25, R28, PT ;  /* 0x00000019291c720f */ /* 0x000fe4000380001c */
[----:B------:R-:W-:Y:S01]  /*2f20*/  VIMNMX3.U32 R44, R49, R24, R44, PT ;  /* 0x00000018312c720f */ /* 0x000fe2000380002c */
[----:B------:R-:W-:Y:S02]  /*2f30*/  VIADD R24, R31, 0x1 ;  /* 0x000000011f187836 */ /* 0x000fe40000000000 */
[----:B------:R-:W-:Y:S02]  /*2f40*/  @!P0 IMAD.MOV R24, RZ, RZ, R31 ;  /* 0x000000ffff188224 */ /* 0x000fe400078e021f */
[----:B------:R-:W-:Y:S01]  /*2f50*/  VIADD R31, R28, 0x1 ;  /* 0x000000011c1f7836 */ /* 0x000fe20000000000 */
[----:B------:R-:W-:-:S04]  /*2f60*/  ISETP.NE.AND P0, PT, R18, R15, PT ;  /* 0x0000000f1200720c */ /* 0x000fc80003f05270 */
[----:B------:R-:W-:Y:S01]  /*2f70*/  VIMNMX3.U32 R32, R31, R24, R32, PT ;  /* 0x000000181f20720f */ /* 0x000fe20003800020 */
[----:B------:R-:W-:Y:S02]  /*2f80*/  VIADD R56, R43, 0x1 ;  /* 0x000000012b387836 */ /* 0x000fe40000000000 */
[----:B------:R-:W-:Y:S02]  /*2f90*/  @!P1 IMAD.MOV R56, RZ, RZ, R43 ;  /* 0x000000ffff389224 */ /* 0x000fe400078e022b */
[----:B------:R-:W-:Y:S01]  /*2fa0*/  VIADD R50, R32, 0x1 ;  /* 0x0000000120327836 */ /* 0x000fe20000000000 */
[----:B0-----:R0:W4:Y:S01]  /*2fb0*/  LDG.E.U8 R2, desc[UR4][R2.64+0xe] ;  /* 0x00000e0402027981 */ /* 0x001122000c1e1100 */
[----:B------:R-:W-:Y:S01]  /*2fc0*/  ISETP.NE.AND P1, PT, R18, R12, PT ;  /* 0x0000000c1200720c */ /* 0x000fe20003f25270 */
[----:B------:R-:W1:Y:S02]  /*2fd0*/  LDC.64 R24, c[0x0][0x390] ;  /* 0x0000e400ff187b82 */ /* 0x000e640000000a00 */
[----:B------:R-:W-:Y:S01]  /*2fe0*/  VIMNMX3.U32 R47, R50, R56, R47, PT ;  /* 0x00000038322f720f */ /* 0x000fe2000380002f */
[----:B------:R-:W-:-:S02]  /*2ff0*/  VIADD R43, R53, 0x1 ;  /* 0x00000001352b7836 */ /* 0x000fc40000000000 */
[----:B------:R-:W-:Y:S02]  /*3000*/  @!P0 IMAD.MOV R43, RZ, RZ, R53 ;  /* 0x000000ffff2b8224 */ /* 0x000fe400078e0235 */
[----:B------:R-:W-:Y:S01]  /*3010*/  VIADD R56, R47, 0x1 ;  /* 0x000000012f387836 */ /* 0x000fe20000000000 */
[----:B------:R-:W-:-:S04]  /*3020*/  ISETP.NE.AND P0, PT, R18, R11, PT ;  /* 0x0000000b1200720c */ /* 0x000fc80003f05270 */
[----:B------:R-:W-:Y:S01]  /*3030*/  VIMNMX3.U32 R33, R56, R43, R33, PT ;  /* 0x0000002b3821720f */ /* 0x000fe20003800021 */
[----:B------:R-:W-:Y:S02]  /*3040*/  VIADD R43, R58, 0x1 ;  /* 0x000000013a2b7836 */ /* 0x000fe40000000000 */
[----:B------:R-:W-:Y:S02]  /*3050*/  @!P1 IMAD.MOV R43, RZ, RZ, R58 ;  /* 0x000000ffff2b9224 */ /* 0x000fe400078e023a */
[----:B------:R-:W-:Y:S01]  /*3060*/  VIADD R58, R33, 0x1 ;  /* 0x00000001213a7836 */ /* 0x000fe20000000000 */
[----:B------:R-:W-:Y:S01]  /*3070*/  ISETP.NE.AND P2, PT, R18, R8, PT ;  /* 0x000000081200720c */ /* 0x000fe20003f45270 */
[----:B------:R-:W-:-:S03]  /*3080*/  VIADD R53, R52, 0x1 ;  /* 0x0000000134357836 */ /* 0x000fc60000000000 */
[----:B------:R-:W-:Y:S01]  /*3090*/  VIMNMX3.U32 R35, R58, R43, R35, PT ;  /* 0x0000002b3a23720f */ /* 0x000fe20003800023 */
[----:B------:R-:W-:Y:S01]  /*30a0*/  @!P0 IMAD.MOV R53, RZ, RZ, R52 ;  /* 0x000000ffff358224 */ /* 0x000fe200078e0234 */
[----:B-1----:R1:W4:Y:S02]  /*30b0*/  LDG.E.U8 R24, desc[UR4][R24.64+0xf] ;  /* 0x00000f0418187981 */ /* 0x002324000c1e1100 */
[----:B0-----:R-:W-:Y:S01]  /*30c0*/  IADD3 R3, PT, PT, R35, 0x1, RZ ;  /* 0x0000000123037810 */ /* 0x001fe20007ffe0ff */
[----:B------:R-:W-:Y:S01]  /*30d0*/  VIADD R43, R22, 0x1 ;  /* 0x00000001162b7836 */ /* 0x000fe20000000000 */
[C---:B------:R-:W-:Y:S02]  /*30e0*/  ISETP.NE.AND P1, PT, R18.reuse, R9, PT ;  /* 0x000000091200720c */ /* 0x040fe40003f25270 */
[----:B------:R-:W-:Y:S01]  /*30f0*/  VIMNMX3.U32 R34, R3, R53, R34, PT ;  /* 0x000000350322720f */ /* 0x000fe20003800022 */
[----:B------:R-:W-:Y:S01]  /*3100*/  @!P2 IMAD.MOV R43, RZ, RZ, R22 ;  /* 0x000000ffff2ba224 */ /* 0x000fe200078e0216 */
[----:B------:R-:W-:Y:S01]  /*3110*/  ISETP.NE.AND P0, PT, R18, R7, PT ;  /* 0x000000071200720c */ /* 0x000fe20003f05270 */
[----:B------:R-:W-:-:S02]  /*3120*/  IMAD.MOV.U32 R52, RZ, RZ, 0xa ;  /* 0x0000000aff347424 */ /* 0x000fc400078e00ff */
[----:B------:R-:W-:Y:S01]  /*3130*/  VIADD R22, R34, 0x1 ;  /* 0x0000000122167836 */ /* 0x000fe20000000000 */
[----:B--2---:R-:W-:Y:S01]  /*3140*/  ISETP.NE.AND P4, PT, R54, R21, PT ;  /* 0x000000153600720c */ /* 0x004fe20003f85270 */
[----:B------:R-:W-:Y:S01]  /*3150*/  VIADD R23, R23, 0x1 ;  /* 0x0000000117177836 */ /* 0x000fe20000000000 */
[----:B------:R-:W-:Y:S02]  /*3160*/  SEL R52, R52, 0xb, !P0 ;  /* 0x0000000b34347807 */ /* 0x000fe40004000000 */
[----:B------:R-:W-:Y:S01]  /*3170*/  VIMNMX3.U32 R29, R22, R43, R29, PT ;  /* 0x0000002b161d720f */ /* 0x000fe2000380001d */
[----:B-1----:R-:W-:Y:S01]  /*3180*/  VIADD R25, R27, 0x1 ;  /* 0x000000011b197836 */ /* 0x002fe20000000000 */
[C---:B------:R-:W-:Y:S02]  /*3190*/  ISETP.NE.AND P2, PT, R18.reuse, R0, PT ;  /* 0x000000001200720c */ /* 0x040fe40003f45270 */
[C---:B------:R-:W-:Y:S02]  /*31a0*/  ISETP.NE.AND P3, PT, R18.reuse, R5, PT ;  /* 0x000000051200720c */ /* 0x040fe40003f65270 */
[----:B------:R-:W-:Y:S01]  /*31b0*/  ISETP.NE.AND P0, PT, R18, R6, PT ;  /* 0x000000061200720c */ /* 0x000fe20003f05270 */
[----:B------:R-:W-:Y:S01]  /*31c0*/  @!P1 IMAD.MOV R25, RZ, RZ, R27 ;  /* 0x000000ffff199224 */ /* 0x000fe200078e021b */
[----:B------:R-:W-:Y:S01]  /*31d0*/  VIMNMX.U32 R18, PT, PT, R23, R52, PT ;  /* 0x0000003417127248 */ /* 0x000fe20003fe0000 */
[----:B------:R-:W-:Y:S01]  /*31e0*/  VIADD R23, R29, 0x1 ;  /* 0x000000011d177836 */ /* 0x000fe20000000000 */
[----:B------:R-:W-:-:S04]  /*31f0*/  ISETP.NE.AND P1, PT, R54, R19, PT ;  /* 0x000000133600720c */ /* 0x000fc80003f25270 */
[----:B------:R-:W-:Y:S01]  /*3200*/  VIMNMX3.U32 R36, R23, R25, R36, PT ;  /* 0x000000191724720f */ /* 0x000fe20003800024 */
[----:B------:R-:W-:Y:S02]  /*3210*/  VIADD R25, R18, 0x1 ;  /* 0x0000000112197836 */ /* 0x000fe40000000000 */
[----:B------:R-:W-:Y:S02]  /*3220*/  @!P4 IMAD.MOV R25, RZ, RZ, R18 ;  /* 0x000000ffff19c224 */ /* 0x000fe400078e0212 */
[----:B------:R-:W-:Y:S02]  /*3230*/  VIADD R43, R42, 0x1 ;  /* 0x000000012a2b7836 */ /* 0x000fe40000000000 */
[----:B------:R-:W-:Y:S01]  /*3240*/  @!P2 IMAD.MOV R43, RZ, RZ, R42 ;  /* 0x000000ffff2ba224 */ /* 0x000fe200078e022a */
[----:B------:R-:W-:Y:S01]  /*3250*/  VIMNMX.U32 R20, PT, PT, R20, R25, PT ;  /* 0x0000001914147248 */ /* 0x000fe20003fe0000 */
[----:B------:R-:W-:Y:S01]  /*3260*/  VIADD R27, R45, 0x1 ;  /* 0x000000012d1b7836 */ /* 0x000fe20000000000 */
[----:B------:R-:W-:Y:S01]  /*3270*/  ISETP.NE.AND P2, PT, R54, R17, PT ;  /* 0x000000113600720c */ /* 0x000fe20003f45270 */
[----:B------:R-:W-:-:S02]  /*3280*/  @!P3 IMAD.MOV R27, RZ, RZ, R45 ;  /* 0x000000ffff1bb224 */ /* 0x000fc400078e022d */
[----:B------:R-:W-:Y:S02]  /*3290*/  VIADD R45, R37, 0x1 ;  /* 0x00000001252d7836 */ /* 0x000fe40000000000 */
[----:B------:R-:W-:Y:S02]  /*32a0*/  @!P1 IMAD.MOV R45, RZ, RZ, R37 ;  /* 0x000000ffff2d9224 */ /* 0x000fe400078e0225 */
[----:B------:R-:W-:Y:S01]  /*32b0*/  VIADD R52, R20, 0x1 ;  /* 0x0000000114347836 */ /* 0x000fe20000000000 */
[----:B------:R-:W-:Y:S01]  /*32c0*/  ISETP.NE.AND P1, PT, R54, R16, PT ;  /* 0x000000103600720c */ /* 0x000fe20003f25270 */
[----:B------:R-:W-:-:S03]  /*32d0*/  VIADD R60, R44, 0x1 ;  /* 0x000000012c3c7836 */ /* 0x000fc60000000000 */
[----:B------:R-:W-:Y:S01]  /*32e0*/  VIMNMX3.U32 R51, R52, R45, R51, PT ;  /* 0x0000002d3433720f */ /* 0x000fe20003800033 */
[----:B------:R-:W-:Y:S02]  /*32f0*/  VIADD R40, R44, 0x1 ;  /* 0x000000012c287836 */ /* 0x000fe40000000000 */
[----:B------:R-:W-:Y:S02]  /*3300*/  VIADD R37, R39, 0x1 ;  /* 0x0000000127257836 */ /* 0x000fe40000000000 */
[----:B------:R-:W-:Y:S02]  /*3310*/  @!P0 IMAD.MOV R60, RZ, RZ, R44 ;  /* 0x000000ffff3c8224 */ /* 0x000fe400078e022c */
[----:B------:R-:W-:Y:S02]  /*3320*/  @!P2 IMAD.MOV R37, RZ, RZ, R39 ;  /* 0x000000ffff25a224 */ /* 0x000fe400078e0227 */
[----:B------:R-:W-:Y:S02]  /*3330*/  VIADD R44, R51, 0x1 ;  /* 0x00000001332c7836 */ /* 0x000fe40000000000 */
[----:B------:R-:W-:Y:S01]  /*3340*/  VIADD R42, R36, 0x1 ;  /* 0x00000001242a7836 */ /* 0x000fe20000000000 */
[----:B------:R-:W-:-:S02]  /*3350*/  ISETP.NE.AND P0, PT, R54, R14, PT ;  /* 0x0000000e3600720c */ /* 0x000fc40003f05270 */
[----:B------:R-:W-:Y:S01]  /*3360*/  VIMNMX3.U32 R55, R44, R37, R55, PT ;  /* 0x000000252c37720f */ /* 0x000fe20003800037 */
[----:B------:R-:W-:Y:S01]  /*3370*/  VIADD R39, R48, 0x1 ;  /* 0x0000000130277836 */ /* 0x000fe20000000000 */
[----:B------:R-:W-:Y:S01]  /*3380*/  VIMNMX3.U32 R49, R42, R43, R49, PT ;  /* 0x0000002b2a31720f */ /* 0x000fe20003800031 */
[----:B------:R-:W-:Y:S02]  /*3390*/  VIADD R43, R18, 0x1 ;  /* 0x00000001122b7836 */ /* 0x000fe40000000000 */
[----:B------:R-:W-:Y:S02]  /*33a0*/  @!P1 IMAD.MOV R39, RZ, RZ, R48 ;  /* 0x000000ffff279224 */ /* 0x000fe400078e0230 */
[----:B------:R-:W-:Y:S01]  /*33b0*/  VIADD R18, R55, 0x1 ;  /* 0x0000000137127836 */ /* 0x000fe20000000000 */
[----:B------:R-:W-:Y:S01]  /*33c0*/  ISETP.NE.AND P1, PT, R54, R10, PT ;  /* 0x0000000a3600720c */ /* 0x000fe20003f25270 */
[----:B------:R-:W-:-:S03]  /*33d0*/  IMAD.MOV.U32 R48, RZ, RZ, 0xb ;  /* 0x0000000bff307424 */ /* 0x000fc600078e00ff */
[----:B------:R-:W-:Y:S01]  /*33e0*/  VIMNMX3.U32 R41, R18, R39, R41, PT ;  /* 0x000000271229720f */ /* 0x000fe20003800029 */
[----:B------:R-:W-:Y:S01]  /*33f0*/  VIADD R39, R26, 0x1 ;  /* 0x000000011a277836 */ /* 0x000fe20000000000 */
[----:B------:R-:W-:Y:S01]  /*3400*/  ISETP.NE.AND P2, PT, R54, R7, PT ;  /* 0x000000073600720c */ /* 0x000fe20003f45270 */
[----:B------:R-:W-:Y:S02]  /*3410*/  @!P0 IMAD.MOV R39, RZ, RZ, R26 ;  /* 0x000000ffff278224 */ /* 0x000fe400078e021a */
[----:B------:R-:W-:Y:S01]  /*3420*/  VIADD R26, R41, 0x1 ;  /* 0x00000001291a7836 */ /* 0x000fe20000000000 */
[----:B------:R-:W-:Y:S02]  /*3430*/  SEL R48, R48, 0xc, !P2 ;  /* 0x0000000c30307807 */ /* 0x000fe40005000000 */
[----:B------:R-:W-:Y:S02]  /*3440*/  ISETP.NE.AND P2, PT, R54, R13, PT ;  /* 0x0000000d3600720c */ /* 0x000fe40003f45270 */
[----:B------:R-:W-:Y:S01]  /*3450*/  VIMNMX3.U32 R31, R26, R39, R31, PT ;  /* 0x000000271a1f720f */ /* 0x000fe2000380001f */
[----:B------:R-:W-:Y:S01]  /*3460*/  VIADD R25, R49, 0x1 ;  /* 0x0000000131197836 */ /* 0x000fe20000000000 */
[----:B------:R-:W-:Y:S01]  /*3470*/  ISETP.NE.AND P0, PT, R54, R12, PT ;  /* 0x0000000c3600720c */ /* 0x000fe20003f05270 */
[----:B------:R-:W-:Y:S01]  /*3480*/  VIADD R53, R28, 0x1 ;  /* 0x000000011c357836 */ /* 0x000fe20000000000 */
[----:B------:R-:W-:Y:S01]  /*3490*/  VIMNMX.U32 R57, PT, PT, R40, R57, PT ;  /* 0x0000003928397248 */ /* 0x000fe20003fe0000 */
[----:B------:R-:W-:-:S02]  /*34a0*/  @!P1 IMAD.MOV R53, RZ, RZ, R28 ;  /* 0x000000ffff359224 */ /* 0x000fc400078e021c */
[----:B------:R-:W-:Y:S01]  /*34b0*/  VIADD R39, R31, 0x1 ;  /* 0x000000011f277836 */ /* 0x000fe20000000000 */
[----:B------:R-:W-:Y:S01]  /*34c0*/  VIMNMX3.U32 R40, R25, R27, R40, PT ;  /* 0x0000001b1928720f */ /* 0x000fe20003800028 */
[----:B------:R-:W-:Y:S01]  /*34d0*/  VIADD R45, R32, 0x1 ;  /* 0x00000001202d7836 */ /* 0x000fe20000000000 */
[----:B------:R-:W-:Y:S02]  /*34e0*/  ISETP.NE.AND P1, PT, R54, R11, PT ;  /* 0x0000000b3600720c */ /* 0x000fe40003f25270 */
[----:B------:R-:W-:Y:S01]  /*34f0*/  VIMNMX3.U32 R50, R39, R53, R50, PT ;  /* 0x000000352732720f */ /* 0x000fe20003800032 */
[----:B------:R-:W-:Y:S01]  /*3500*/  @!P2 IMAD.MOV R45, RZ, RZ, R32 ;  /* 0x000000ffff2da224 */ /* 0x000fe200078e0220 */
[----:B------:R-:W-:Y:S01]  /*3510*/  IADD3 R27, PT, PT, R40, 0x1, RZ ;  /* 0x00000001281b7810 */ /* 0x000fe20007ffe0ff */
[----:B------:R-:W-:Y:S01]  /*3520*/  VIADD R32, R33, 0x1 ;  /* 0x0000000121207836 */ /* 0x000fe20000000000 */
[----:B------:R-:W-:Y:S01]  /*3530*/  ISETP.NE.AND P3, PT, R54, R15, PT ;  /* 0x0000000f3600720c */ /* 0x000fe20003f65270 */
[----:B------:R-:W-:Y:S01]  /*3540*/  @!P0 IMAD.MOV R32, RZ, RZ, R33 ;  /* 0x000000ffff208224 */ /* 0x000fe200078e0221 */
[----:B-----5:R-:W-:Y:S01]  /*3550*/  ISETP.NE.AND P5, PT, R46, R21, PT ;  /* 0x000000152e00720c */ /* 0x020fe20003fa5270 */
[----:B------:R-:W-:Y:S01]  /*3560*/  VIADD R33, R50, 0x1 ;  /* 0x0000000132217836 */ /* 0x000fe20000000000 */
[----:B------:R-:W-:-:S02]  /*3570*/  VIADDMNMX.U32 R30, R30, 0x1, R57, PT ;  /* 0x000000011e1e7846 */ /* 0x000fc40003800039 */
[----:B------:R-:W-:Y:S02]  /*3580*/  VIMNMX.U32 R37, PT, PT, R27, R60, PT ;  /* 0x0000003c1b257248 */ /* 0x000fe40003fe0000 */
[----:B------:R-:W-:Y:S02]  /*3590*/  ISETP.NE.AND P6, PT, R54, R8, PT ;  /* 0x000000083600720c */ /* 0x000fe40003fc5270 */
[----:B------:R-:W-:Y:S02]  /*35a0*/  VIADDMNMX.U32 R37, R30, 0x1, R37, PT ;  /* 0x000000011e257846 */ /* 0x000fe40003800025 */
[----:B------:R-:W-:Y:S02]  /*35b0*/  VIMNMX.U32 R30, PT, PT, R43, R48, PT ;  /* 0x000000302b1e7248 */ /* 0x000fe40003fe0000 */
[----:B------:R-:W-:Y:S02]  /*35c0*/  VIMNMX3.U32 R56, R33, R45, R56, PT ;  /* 0x0000002d2138720f */ /* 0x000fe40003800038 */
[----:B------:R-:W-:Y:S01]  /*35d0*/  ISETP.NE.AND P4, PT, R46, R19, PT ;  /* 0x000000132e00720c */ /* 0x000fe20003f85270 */
[----:B------:R-:W-:-:S02]  /*35e0*/  VIADD R43, R35, 0x1 ;  /* 0x00000001232b7836 */ /* 0x000fc40000000000 */
[----:B------:R-:W-:Y:S02]  /*35f0*/  VIADD R48, R47, 0x1 ;  /* 0x000000012f307836 */ /* 0x000fe40000000000 */
[----:B------:R-:W-:Y:S02]  /*3600*/  @!P1 IMAD.MOV R43, RZ, RZ, R35 ;  /* 0x000000ffff2b9224 */ /* 0x000fe400078e0223 */
[----:B------:R-:W-:Y:S02]  /*3610*/  @!P3 IMAD.MOV R48, RZ, RZ, R47 ;  /* 0x000000ffff30b224 */ /* 0x000fe400078e022f */
[----:B------:R-:W-:Y:S02]  /*3620*/  VIADD R45, R30, 0x1 ;  /* 0x000000011e2d7836 */ /* 0x000fe40000000000 */
[----:B------:R-:W-:Y:S02]  /*3630*/  VIADD R35, R56, 0x1 ;  /* 0x0000000138237836 */ /* 0x000fe40000000000 */
[----:B------:R-:W-:-:S02]  /*3640*/  @!P5 IMAD.MOV R45, RZ, RZ, R30 ;  /* 0x000000ffff2dd224 */ /* 0x000fc400078e021e */
[----:B------:R-:W-:Y:S01]  /*3650*/  VIADD R28, R34, 0x1 ;  /* 0x00000001221c7836 */ /* 0x000fe20000000000 */
[----:B------:R-:W-:Y:S01]  /*3660*/  VIMNMX3.U32 R58, R35, R48, R58, PT ;  /* 0x00000030233a720f */ /* 0x000fe2000380003a */
[----:B------:R-:W-:Y:S01]  /*3670*/  @!P6 IMAD.MOV R28, RZ, RZ, R34 ;  /* 0x000000ffff1ce224 */ /* 0x000fe200078e0222 */
[----:B------:R-:W-:Y:S01]  /*3680*/  VIMNMX.U32 R52, PT, PT, R52, R45, PT ;  /* 0x0000002d34347248 */ /* 0x000fe20003fe0000 */
[----:B------:R-:W-:Y:S01]  /*3690*/  VIADD R34, R20, 0x1 ;  /* 0x0000000114227836 */ /* 0x000fe20000000000 */
[----:B------:R-:W-:Y:S01]  /*36a0*/  ISETP.NE.AND P6, PT, R46, R17, PT ;  /* 0x000000112e00720c */ /* 0x000fe20003fc5270 */
[----:B------:R-:W-:Y:S02]  /*36b0*/  @!P4 IMAD.MOV R34, RZ, RZ, R20 ;  /* 0x000000ffff22c224 */ /* 0x000fe400078e0214 */
[----:B------:R-:W-:Y:S02]  /*36c0*/  VIADD R20, R58, 0x1 ;  /* 0x000000013a147836 */ /* 0x000fe40000000000 */
[----:B------:R-:W-:Y:S01]  /*36d0*/  VIADD R45, R52, 0x1 ;  /* 0x00000001342d7836 */ /* 0x000fe20000000000 */
[----:B------:R-:W-:-:S02]  /*36e0*/  ISETP.NE.AND P3, PT, R54, R9, PT ;  /* 0x000000093600720c */ /* 0x000fc40003f65270 */
[----:B------:R-:W-:Y:S02]  /*36f0*/  VIMNMX3.U32 R3, R20, R32, R3, PT ;  /* 0x000000201403720f */ /* 0x000fe40003800003 */
[----:B------:R-:W-:Y:S02]  /*3700*/  VIMNMX3.U32 R44, R45, R34, R44, PT ;  /* 0x000000222d2c720f */ /* 0x000fe4000380002c */
[----:B------:R-:W-:Y:S01]  /*3710*/  ISETP.NE.AND P4, PT, R46, R16, PT ;  /* 0x000000102e00720c */ /* 0x000fe20003f85270 */
[----:B------:R-:W-:Y:S01]  /*3720*/  VIADD R32, R3, 0x1 ;  /* 0x0000000103207836 */ /* 0x000fe20000000000 */
[----:B------:R-:W-:Y:S01]  /*3730*/  IADD3 R53, PT, PT, R51, 0x1, RZ ;  /* 0x0000000133357810 */ /* 0x000fe20007ffe0ff */
[----:B------:R-:W-:Y:S02]  /*3740*/  @!P6 IMAD.MOV R53, RZ, RZ, R51 ;  /* 0x000000ffff35e224 */ /* 0x000fe400078e0233 */
[----:B------:R-:W-:Y:S01]  /*3750*/  VIADD R51, R44, 0x1 ;  /* 0x000000012c337836 */ /* 0x000fe20000000000 */
[----:B------:R-:W-:-:S02]  /*3760*/  VIMNMX3.U32 R43, R32, R43, R22, PT ;  /* 0x0000002b202b720f */ /* 0x000fc40003800016 */
[----:B------:R-:W-:Y:S02]  /*3770*/  ISETP.NE.AND P2, PT, R54, R0, PT ;  /* 0x000000003600720c */ /* 0x000fe40003f45270 */
[----:B------:R-:W-:Y:S01]  /*3780*/  VIMNMX3.U32 R22, R51, R53, R18, PT ;  /* 0x000000353316720f */ /* 0x000fe20003800012 */
[----:B------:R-:W-:Y:S01]  /*3790*/  VIADD R47, R29, 0x1 ;  /* 0x000000011d2f7836 */ /* 0x000fe20000000000 */
[----:B------:R-:W-:Y:S01]  /*37a0*/  ISETP.NE.AND P5, PT, R46, R14, PT ;  /* 0x0000000e2e00720c */ /* 0x000fe20003fa5270 */
[----:B------:R-:W-:Y:S02]  /*37b0*/  VIADD R48, R55, 0x1 ;  /* 0x0000000137307836 */ /* 0x000fe40000000000 */
[----:B------:R-:W-:Y:S02]  /*37c0*/  @!P3 IMAD.MOV R47, RZ, RZ, R29 ;  /* 0x000000ffff2fb224 */ /* 0x000fe400078e021d */
[----:B------:R-:W-:Y:S02]  /*37d0*/  @!P4 IMAD.MOV R48, RZ, RZ, R55 ;  /* 0x000000ffff30c224 */ /* 0x000fe400078e0237 */
[----:B------:R-:W-:-:S02]  /*37e0*/  VIADD R29, R22, 0x1 ;  /* 0x00000001161d7836 */ /* 0x000fc40000000000 */
[----:B------:R-:W-:Y:S01]  /*37f0*/  VIADD R18, R43, 0x1 ;  /* 0x000000012b127836 */ /* 0x000fe20000000000 */
[----:B------:R-:W-:Y:S02]  /*3800*/  ISETP.NE.AND P3, PT, R46, R10, PT ;  /* 0x0000000a2e00720c */ /* 0x000fe40003f65270 */
[----:B------:R-:W-:Y:S01]  /*3810*/  VIMNMX3.U32 R26, R29, R48, R26, PT ;  /* 0x000000301d1a720f */ /* 0x000fe2000380001a */
[----:B------:R-:W-:Y:S01]  /*3820*/  VIADD R34, R36, 0x1 ;  /* 0x0000000124227836 */ /* 0x000fe20000000000 */
[----:B------:R-:W-:Y:S01]  /*3830*/  VIMNMX3.U32 R28, R18, R28, R23, PT ;  /* 0x0000001c121c720f */ /* 0x000fe20003800017 */
[----:B------:R-:W-:Y:S02]  /*3840*/  VIADD R53, R41, 0x1 ;  /* 0x0000000129357836 */ /* 0x000fe40000000000 */
[----:B------:R-:W-:Y:S02]  /*3850*/  @!P2 IMAD.MOV R34, RZ, RZ, R36 ;  /* 0x000000ffff22a224 */ /* 0x000fe400078e0224 */
[----:B------:R-:W-:-:S02]  /*3860*/  @!P5 IMAD.MOV R53, RZ, RZ, R41 ;  /* 0x000000ffff35d224 */ /* 0x000fc400078e0229 */
[----:B------:R-:W-:Y:S01]  /*3870*/  VIADD R36, R26, 0x1 ;  /* 0x000000011a247836 */ /* 0x000fe20000000000 */
[----:B------:R-:W-:Y:S01]  /*3880*/  ISETP.NE.AND P1, PT, R54, R5, PT ;  /* 0x000000053600720c */ /* 0x000fe20003f25270 */
[----:B------:R-:W-:Y:S01]  /*3890*/  VIADD R23, R28, 0x1 ;  /* 0x000000011c177836 */ /* 0x000fe20000000000 */
[----:B------:R-:W-:Y:S02]  /*38a0*/  ISETP.NE.AND P2, PT, R46, R13, PT ;  /* 0x0000000d2e00720c */ /* 0x000fe40003f45270 */
[----:B------:R-:W-:Y:S01]  /*38b0*/  VIMNMX3.U32 R39, R36, R53, R39, PT ;  /* 0x000000352427720f */ /* 0x000fe20003800027 */
[----:B------:R-:W-:Y:S01]  /*38c0*/  VIADD R41, R31, 0x1 ;  /* 0x000000011f297836 */ /* 0x000fe20000000000 */
[----:B------:R-:W-:Y:S01]  /*38d0*/  VIMNMX3.U32 R47, R23, R47, R42, PT ;  /* 0x0000002f172f720f */ /* 0x000fe2000380002a */
[----:B------:R-:W-:Y:S02]  /*38e0*/  @!P3 IMAD.MOV R41, RZ, RZ, R31 ;  /* 0x000000ffff29b224 */ /* 0x000fe400078e021f */
[----:B------:R-:W-:-:S02]  /*38f0*/  VIADD R42, R39, 0x1 ;  /* 0x00000001272a7836 */ /* 0x000fc40000000000 */
[----:B------:R-:W-:-:S03]  /*3900*/  VIADD R48, R49, 0x1 ;  /* 0x0000000131307836 */ /* 0x000fc60000000000 */
[----:B------:R-:W-:Y:S01]  /*3910*/  VIMNMX3.U32 R33, R42, R41, R33, PT ;  /* 0x000000292a21720f */ /* 0x000fe20003800021 */
[----:B------:R-:W-:Y:S02]  /*3920*/  @!P1 IMAD.MOV R48, RZ, RZ, R49 ;  /* 0x000000ffff309224 */ /* 0x000fe400078e0231 */
[----:B------:R-:W-:Y:S02]  /*3930*/  VIADD R49, R50, 0x1 ;  /* 0x0000000132317836 */ /* 0x000fe40000000000 */
[----:B------:R-:W-:Y:S01]  /*3940*/  @!P2 IMAD.MOV R49, RZ, RZ, R50 ;  /* 0x000000ffff31a224 */ /* 0x000fe200078e0232 */
[----:B------:R-:W-:Y:S01]  /*3950*/  ISETP.NE.AND P0, PT, R54, R6, PT ;  /* 0x000000063600720c */ /* 0x000fe20003f05270 */
[----:B------:R-:W-:Y:S01]  /*3960*/  VIADD R50, R33, 0x1 ;  /* 0x0000000121327836 */ /* 0x000fe20000000000 */
[C---:B------:R-:W-:Y:S01]  /*3970*/  ISETP.NE.AND P1, PT, R46.reuse, R15, PT ;  /* 0x0000000f2e00720c */ /* 0x040fe20003f25270 */
[----:B------:R-:W-:Y:S01]  /*3980*/  VIADD R31, R47, 0x1 ;  /* 0x000000012f1f7836 */ /* 0x000fe20000000000 */
[----:B------:R-:W-:-:S02]  /*3990*/  ISETP.NE.AND P3, PT, R46, R7, PT ;  /* 0x000000072e00720c */ /* 0x000fc40003f65270 */
[----:B------:R-:W-:Y:S01]  /*39a0*/  VIMNMX3.U32 R35, R50, R49, R35, PT ;  /* 0x000000313223720f */ /* 0x000fe20003800023 */
[----:B------:R-:W-:Y:S01]  /*39b0*/  IMAD.MOV.U32 R49, RZ, RZ, 0xc ;  /* 0x0000000cff317424 */ /* 0x000fe200078e00ff */
[----:B------:R-:W-:Y:S01]  /*39c0*/  VIMNMX3.U32 R34, R31, R34, R25, PT ;  /* 0x000000221f22720f */ /* 0x000fe20003800019 */
[----:B------:R-:W-:-:S03]  /*39d0*/  VIADD R25, R40, 0x1 ;  /* 0x0000000128197836 */ /* 0x000fc60000000000 */
[----:B------:R-:W-:Y:S02]  /*39e0*/  SEL R49, R49, 0xd, !P3 ;  /* 0x0000000d31317807 */ /* 0x000fe40005800000 */
[----:B---3--:R-:W-:Y:S01]  /*39f0*/  ISETP.NE.AND P3, PT, R38, R21, PT ;  /* 0x000000152600720c */ /* 0x008fe20003f65270 */
[----:B------:R-:W-:Y:S01]  /*3a00*/  @!P0 IMAD.MOV R25, RZ, RZ, R40 ;  /* 0x000000ffff198224 */ /* 0x000fe200078e0228 */
[----:B------:R-:W-:Y:S01]  /*3a10*/  IADD3 R41, PT, PT, R34, 0x1, RZ ;  /* 0x0000000122297810 */ /* 0x000fe20007ffe0ff */
[----:B------:R-:W-:Y:S01]  /*3a20*/  VIADD R30, R30, 0x1 ;  /* 0x000000011e1e7836 */ /* 0x000fe20000000000 */
[----:B------:R-:W-:Y:S01]  /*3a30*/  ISETP.NE.AND P0, PT, R46, R12, PT ;  /* 0x0000000c2e00720c */ /* 0x000fe20003f05270 */
[----:B------:R-:W-:Y:S01]  /*3a40*/  VIADD R40, R56, 0x1 ;  /* 0x0000000138287836 */ /* 0x000fe20000000000 */
[----:B------:R-:W-:Y:S01]  /*3a50*/  VIMNMX3.U32 R48, R41, R48, R27, PT ;  /* 0x000000302930720f */ /* 0x000fe2000380001b */
        /* <DEDUP_REMOVED lines=8> */
[----:B------:R-:W-:Y:S02]  /*3ae0*/  @!P0 IMAD.MOV R55, RZ, RZ, R58 ;  /* 0x000000ffff378224 */ /* 0x000fe400078e023a */
[----:B------:R-:W-:Y:S01]  /*3af0*/  VIADD R49, R20, 0x1 ;  /* 0x0000000114317836 */ /* 0x000fe20000000000 */
[----:B------:R-:W-:-:S02]  /*3b00*/  ISETP.NE.AND P2, PT, R46, R11, PT ;  /* 0x0000000b2e00720c */ /* 0x000fc40003f45270 */
[----:B------:R-:W-:Y:S02]  /*3b10*/  ISETP.NE.AND P1, PT, R46, R8, PT ;  /* 0x000000082e00720c */ /* 0x000fe40003f25270 */
[----:B------:R-:W-:Y:S02]  /*3b20*/  VIMNMX.U32 R45, PT, PT, R45, R40, PT ;  /* 0x000000282d2d7248 */ /* 0x000fe40003fe0000 */
[----:B------:R-:W-:Y:S02]  /*3b30*/  ISETP.NE.AND P5, PT, R38, R17, PT ;  /* 0x000000112600720c */ /* 0x000fe40003fa5270 */
[----:B------:R-:W-:Y:S01]  /*3b40*/  VIMNMX3.U32 R32, R49, R55, R32, PT ;  /* 0x000000373120720f */ /* 0x000fe20003800020 */
[----:B------:R-:W-:Y:S02]  /*3b50*/  VIADD R55, R52, 0x1 ;  /* 0x0000000134377836 */ /* 0x000fe40000000000 */
[----:B------:R-:W-:Y:S02]  /*3b60*/  @!P4 IMAD.MOV R55, RZ, RZ, R52 ;  /* 0x000000ffff37c224 */ /* 0x000fe400078e0234 */
[----:B------:R-:W-:Y:S01]  /*3b70*/  VIADD R40, R45, 0x1 ;  /* 0x000000012d287836 */ /* 0x000fe20000000000 */
[----:B------:R-:W-:Y:S01]  /*3b80*/  ISETP.NE.AND P4, PT, R38, R16, PT ;  /* 0x000000102600720c */ /* 0x000fe20003f85270 */
[----:B------:R-:W-:-:S03]  /*3b90*/  VIADD R54, R3, 0x1 ;  /* 0x0000000103367836 */ /* 0x000fc60000000000 */
[----:B------:R-:W-:Y:S01]  /*3ba0*/  VIMNMX3.U32 R51, R40, R55, R51, PT ;  /* 0x000000372833720f */ /* 0x000fe20003800033 */
[----:B------:R-:W-:Y:S01]  /*3bb0*/  VIADD R53, R43, 0x1 ;  /* 0x000000012b357836 */ /* 0x000fe20000000000 */
[C---:B------:R-:W-:Y:S01]  /*3bc0*/  ISETP.NE.AND P3, PT, R46.reuse, R9, PT ;  /* 0x000000092e00720c */ /* 0x040fe20003f65270 */
[----:B------:R-:W-:Y:S01]  /*3bd0*/  @!P2 IMAD.MOV R54, RZ, RZ, R3 ;  /* 0x000000ffff36a224 */ /* 0x000fe200078e0203 */
[C---:B------:R-:W-:Y:S01]  /*3be0*/  ISETP.NE.AND P2, PT, R46.reuse, R0, PT ;  /* 0x000000002e00720c */ /* 0x040fe20003f45270 */
[----:B------:R-:W-:Y:S01]  /*3bf0*/  @!P1 IMAD.MOV R53, RZ, RZ, R43 ;  /* 0x000000ffff359224 */ /* 0x000fe200078e022b */
[----:B------:R-:W-:Y:S01]  /*3c00*/  ISETP.NE.AND P1, PT, R46, R5, PT ;  /* 0x000000052e00720c */ /* 0x000fe20003f25270 */
[----:B------:R-:W-:Y:S01]  /*3c10*/  VIADD R43, R44, 0x1 ;  /* 0x000000012c2b7836 */ /* 0x000fe20000000000 */
[----:B------:R-:W-:Y:S01]  /*3c20*/  ISETP.NE.AND P0, PT, R46, R6, PT ;  /* 0x000000062e00720c */ /* 0x000fe20003f05270 */
[----:B------:R-:W-:Y:S02]  /*3c30*/  @!P5 IMAD.MOV R43, RZ, RZ, R44 ;  /* 0x000000ffff2bd224 */ /* 0x000fe400078e022c */
[----:B------:R-:W-:-:S02]  /*3c40*/  VIADD R46, R51, 0x1 ;  /* 0x00000001332e7836 */ /* 0x000fc40000000000 */
[----:B------:R-:W-:Y:S01]  /*3c50*/  VIADD R3, R32, 0x1 ;  /* 0x0000000120037836 */ /* 0x000fe20000000000 */
[----:B------:R-:W-:Y:S02]  /*3c60*/  ISETP.NE.AND P5, PT, R38, R14, PT ;  /* 0x0000000e2600720c */ /* 0x000fe40003fa5270 */
[----:B------:R-:W-:Y:S02]  /*3c70*/  VIMNMX3.U32 R29, R46, R43, R29, PT ;  /* 0x0000002b2e1d720f */ /* 0x000fe4000380001d */
[----:B------:R-:W-:Y:S02]  /*3c80*/  VIMNMX3.U32 R18, R3, R54, R18, PT ;  /* 0x000000360312720f */ /* 0x000fe40003800012 */
[----:B------:R-:W-:Y:S01]  /*3c90*/  IADD3 R54, PT, PT, R22, 0x1, RZ ;  /* 0x0000000116367810 */ /* 0x000fe20007ffe0ff */
[----:B------:R-:W-:Y:S02]  /*3ca0*/  @!P4 IMAD.MOV R54, RZ, RZ, R22 ;  /* 0x000000ffff36c224 */ /* 0x000fe400078e0216 */
[----:B------:R-:W-:-:S02]  /*3cb0*/  VIADD R43, R29, 0x1 ;  /* 0x000000011d2b7836 */ /* 0x000fc40000000000 */
[----:B------:R-:W-:Y:S02]  /*3cc0*/  VIADD R44, R18, 0x1 ;  /* 0x00000001122c7836 */ /* 0x000fe40000000000 */
[----:B------:R-:W-:Y:S01]  /*3cd0*/  VIADD R52, R28, 0x1 ;  /* 0x000000011c347836 */ /* 0x000fe20000000000 */
[----:B------:R-:W-:Y:S01]  /*3ce0*/  VIMNMX3.U32 R36, R43, R54, R36, PT ;  /* 0x000000362b24720f */ /* 0x000fe20003800024 */
[----:B------:R-:W-:Y:S01]  /*3cf0*/  @!P3 IMAD.MOV R52, RZ, RZ, R28 ;  /* 0x000000ffff34b224 */ /* 0x000fe200078e021c */
[----:B------:R-:W-:Y:S01]  /*3d00*/  ISETP.NE.AND P3, PT, R38, R10, PT ;  /* 0x0000000a2600720c */ /* 0x000fe20003f65270 */
[----:B------:R-:W-:Y:S01]  /*3d10*/  VIADD R28, R47, 0x1 ;  /* 0x000000012f1c7836 */ /* 0x000fe20000000000 */
[----:B------:R-:W-:Y:S01]  /*3d20*/  VIMNMX3.U32 R23, R44, R53, R23, PT ;  /* 0x000000352c17720f */ /* 0x000fe20003800017 */
[----:B------:R-:W-:Y:S02]  /*3d30*/  VIADD R53, R26, 0x1 ;  /* 0x000000011a357836 */ /* 0x000fe40000000000 */
[----:B------:R-:W-:-:S02]  /*3d40*/  @!P2 IMAD.MOV R28, RZ, RZ, R47 ;  /* 0x000000ffff1ca224 */ /* 0x000fc400078e022f */
[----:B------:R-:W-:Y:S02]  /*3d50*/  @!P5 IMAD.MOV R53, RZ, RZ, R26 ;  /* 0x000000ffff35d224 */ /* 0x000fe400078e021a */
[----:B------:R-:W-:Y:S02]  /*3d60*/  VIADD R47, R36, 0x1 ;  /* 0x00000001242f7836 */ /* 0x000fe40000000000 */
[----:B------:R-:W-:Y:S01]  /*3d70*/  VIADD R22, R23, 0x1 ;  /* 0x0000000117167836 */ /* 0x000fe20000000000 */
[----:B------:R-:W-:Y:S02]  /*3d80*/  ISETP.NE.AND P2, PT, R38, R13, PT ;  /* 0x0000000d2600720c */ /* 0x000fe40003f45270 */
[----:B------:R-:W-:Y:S01]  /*3d90*/  VIMNMX3.U32 R42, R47, R53, R42, PT ;  /* 0x000000352f2a720f */ /* 0x000fe2000380002a */
[----:B------:R-:W-:Y:S01]  /*3da0*/  VIADD R54, R39, 0x1 ;  /* 0x0000000127367836 */ /* 0x000fe20000000000 */
[----:B------:R-:W-:Y:S01]  /*3db0*/  VIMNMX3.U32 R31, R22, R52, R31, PT ;  /* 0x00000034161f720f */ /* 0x000fe2000380001f */
[----:B------:R-:W-:-:S02]  /*3dc0*/  @!P3 IMAD.MOV R54, RZ, RZ, R39 ;  /* 0x000000ffff36b224 */ /* 0x000fc400078e0227 */
[----:B------:R-:W-:Y:S02]  /*3dd0*/  VIADD R39, R42, 0x1 ;  /* 0x000000012a277836 */ /* 0x000fe40000000000 */
[----:B------:R-:W-:Y:S02]  /*3de0*/  VIADD R26, R31, 0x1 ;  /* 0x000000011f1a7836 */ /* 0x000fe40000000000 */
[----:B------:R-:W-:Y:S01]  /*3df0*/  VIADD R52, R34, 0x1 ;  /* 0x0000000122347836 */ /* 0x000fe20000000000 */
[----:B------:R-:W-:Y:S01]  /*3e00*/  VIMNMX3.U32 R50, R39, R54, R50, PT ;  /* 0x000000362732720f */ /* 0x000fe20003800032 */
[----:B------:R-:W-:Y:S01]  /*3e10*/  @!P1 IMAD.MOV R52, RZ, RZ, R34 ;  /* 0x000000ffff349224 */ /* 0x000fe200078e0222 */
[----:B------:R-:W-:Y:S01]  /*3e20*/  ISETP.NE.AND P1, PT, R38, R15, PT ;  /* 0x0000000f2600720c */ /* 0x000fe20003f25270 */
[----:B------:R-:W-:Y:S01]  /*3e30*/  VIADD R34, R33, 0x1 ;  /* 0x0000000121227836 */ /* 0x000fe20000000000 */
[----:B------:R-:W-:Y:S01]  /*3e40*/  VIMNMX3.U32 R41, R26, R28, R41, PT ;  /* 0x0000001c1a29720f */ /* 0x000fe20003800029 */
[----:B------:R-:W-:-:S02]  /*3e50*/  @!P2 IMAD.MOV R34, RZ, RZ, R33 ;  /* 0x000000ffff22a224 */ /* 0x000fc400078e0221 */
[----:B------:R-:W-:Y:S01]  /*3e60*/  VIADD R28, R50, 0x1 ;  /* 0x00000001321c7836 */ /* 0x000fe20000000000 */
[----:B------:R-:W-:Y:S01]  /*3e70*/  ISETP.NE.AND P2, PT, R38, R12, PT ;  /* 0x0000000c2600720c */ /* 0x000fe20003f45270 */
[----:B------:R-:W-:-:S03]  /*3e80*/  VIADD R54, R48, 0x1 ;  /* 0x0000000130367836 */ /* 0x000fc60000000000 */
[----:B------:R-:W-:Y:S01]  /*3e90*/  VIMNMX3.U32 R27, R28, R34, R27, PT ;  /* 0x000000221c1b720f */ /* 0x000fe2000380001b */
[----:B------:R-:W-:Y:S02]  /*3ea0*/  @!P0 IMAD.MOV R54, RZ, RZ, R48 ;  /* 0x000000ffff368224 */ /* 0x000fe400078e0230 */
[----:B------:R-:W-:Y:S02]  /*3eb0*/  VIADD R48, R48, 0x1 ;  /* 0x0000000130307836 */ /* 0x000fe40000000000 */
[----:B------:R-:W-:Y:S02]  /*3ec0*/  VIADD R53, R35, 0x1 ;  /* 0x0000000123357836 */ /* 0x000fe40000000000 */
[----:B------:R-:W-:Y:S02]  /*3ed0*/  VIADD R33, R41, 0x1 ;  /* 0x0000000129217836 */ /* 0x000fe40000000000 */
[----:B------:R-:W-:Y:S02]  /*3ee0*/  @!P1 IMAD.MOV R53, RZ, RZ, R35 ;  /* 0x000000ffff359224 */ /* 0x000fe400078e0223 */
[----:B------:R-:W-:Y:S01]  /*3ef0*/  VIADD R34, R27, 0x1 ;  /* 0x000000011b227836 */ /* 0x000fe20000000000 */
[----:B------:R-:W-:-:S02]  /*3f00*/  VIMNMX.U32 R56, PT, PT, R48, R25, PT ;  /* 0x0000001930387248 */ /* 0x000fc40003fe0000 */
[----:B------:R-:W-:Y:S02]  /*3f10*/  VIMNMX3.U32 R25, R33, R52, R48, PT ;  /* 0x000000342119720f */ /* 0x000fe40003800030 */
[----:B------:R-:W-:Y:S02]  /*3f20*/  VIMNMX3.U32 R49, R34, R53, R49, PT ;  /* 0x000000352231720f */ /* 0x000fe40003800031 */
[----:B------:R-:W-:Y:S02]  /*3f30*/  ISETP.NE.AND P0, PT, R38, R11, PT ;  /* 0x0000000b2600720c */ /* 0x000fe40003f05270 */
[----:B------:R-:W-:Y:S01]  /*3f40*/  IADD3 R52, PT, PT, R20, 0x1, RZ ;  /* 0x0000000114347810 */ /* 0x000fe20007ffe0ff */
[----:B------:R-:W-:Y:S01]  /*3f50*/  @!P2 IMAD.MOV R52, RZ, RZ, R20 ;  /* 0x000000ffff34a224 */ /* 0x000fe200078e0214 */
[----:B------:R-:W-:Y:S01]  /*3f60*/  ISETP.NE.AND P1, PT, R38, R8, PT ;  /* 0x000000082600720c */ /* 0x000fe20003f25270 */
[----:B------:R-:W-:Y:S02]  /*3f70*/  VIADD R35, R25, 0x1 ;  /* 0x0000000119237836 */ /* 0x000fe40000000000 */
[----:B------:R-:W-:Y:S01]  /*3f80*/  VIADD R20, R49, 0x1 ;  /* 0x0000000131147836 */ /* 0x000fe20000000000 */
[----:B------:R-:W-:-:S02]  /*3f90*/  VIADDMNMX.U32 R56, R37, 0x1, R56, PT ;  /* 0x0000000125387846 */ /* 0x000fc40003800038 */
[----:B------:R-:W-:Y:S02]  /*3fa0*/  VIMNMX.U32 R53, PT, PT, R35, R54, PT ;  /* 0x0000003623357248 */ /* 0x000fe40003fe0000 */
[----:B------:R-:W-:Y:S01]  /*3fb0*/  VIMNMX3.U32 R37, R20, R52, R3, PT ;  /* 0x000000341425720f */ /* 0x000fe20003800003 */
[----:B------:R-:W-:Y:S01]  /*3fc0*/  VIADD R54, R32, 0x1 ;  /* 0x0000000120367836 */ /* 0x000fe20000000000 */
[----:B------:R-:W-:Y:S01]  /*3fd0*/  VIADDMNMX.U32 R3, R56, 0x1, R53, PT ;  /* 0x0000000138037846 */ /* 0x000fe20003800035 */
[----:B------:R-:W-:Y:S01]  /*3fe0*/  @!P0 IMAD.MOV R54, RZ, RZ, R32 ;  /* 0x000000ffff368224 */ /* 0x000fe200078e0220 */
[C---:B------:R-:W-:Y:S01]  /*3ff0*/  ISETP.NE.AND P2, PT, R38.reuse, R9, PT ;  /* 0x000000092600720c */ /* 0x040fe20003f45270 */
[----:B------:R-:W-:Y:S01]  /*4000*/  VIADD R53, R37, 0x1 ;  /* 0x0000000125357836 */ /* 0x000fe20000000000 */
[----:B------:R-:W-:Y:S01]  /*4010*/  ISETP.NE.AND P3, PT, R38, R0, PT ;  /* 0x000000002600720c */ /* 0x000fe20003f65270 */
[----:B------:R-:W-:Y:S01]  /*4020*/  VIADD R48, R18, 0x1 ;  /* 0x0000000112307836 */ /* 0x000fe20000000000 */
[----:B------:R-:W-:Y:S01]  /*4030*/  ISETP.NE.AND P0, PT, R38, R7, PT ;  /* 0x000000072600720c */ /* 0x000fe20003f05270 */
[----:B------:R-:W-:-:S02]  /*4040*/  IMAD.MOV.U32 R57, RZ, RZ, 0xd ;  /* 0x0000000dff397424 */ /* 0x000fc400078e00ff */
[----:B------:R-:W-:Y:S01]  /*4050*/  @!P1 IMAD.MOV R48, RZ, RZ, R18 ;  /* 0x000000ffff309224 */ /* 0x000fe200078e0212 */
[----:B----4-:R-:W-:Y:S01]  /*4060*/  ISETP.NE.AND P1, PT, R2, R21, PT ;  /* 0x000000150200720c */ /* 0x010fe20003f25270 */
[----:B------:R-:W-:Y:S01]  /*4070*/  VIADD R32, R30, 0x1 ;  /* 0x000000011e207836 */ /* 0x000fe20000000000 */
[----:B------:R-:W-:Y:S02]  /*4080*/  VIMNMX3.U32 R44, R53, R54, R44, PT ;  /* 0x00000036352c720f */ /* 0x000fe4000380002c */
[----:B------:R-:W-:Y:S02]  /*4090*/  SEL R57, R57, 0xe, !P0 ;  /* 0x0000000e39397807 */ /* 0x000fe40004000000 */
[----:B------:R-:W-:Y:S01]  /*40a0*/  ISETP.NE.AND P4, PT, R38, R5, PT ;  /* 0x000000052600720c */ /* 0x000fe20003f85270 */
[----:B------:R-:W-:Y:S01]  /*40b0*/  VIADD R55, R44, 0x1 ;  /* 0x000000012c377836 */ /* 0x000fe20000000000 */
[----:B------:R-:W-:Y:S01]  /*40c0*/  VIMNMX.U32 R32, PT, PT, R32, R57, PT ;  /* 0x0000003920207248 */ /* 0x000fe20003fe0000 */
[----:B------:R-:W-:Y:S01]  /*40d0*/  VIADD R30, R23, 0x1 ;  /* 0x00000001171e7836 */ /* 0x000fe20000000000 */
[----:B------:R-:W-:Y:S01]  /*40e0*/  ISETP.NE.AND P0, PT, R38, R6, PT ;  /* 0x000000062600720c */ /* 0x000fe20003f05270 */
[----:B------:R-:W-:Y:S01]  /*40f0*/  @!P2 IMAD.MOV R30, RZ, RZ, R23 ;  /* 0x000000ffff1ea224 */ /* 0x000fe200078e0217 */
[----:B------:R-:W-:Y:S01]  /*4100*/  ISETP.NE.AND P2, PT, R2, R19, PT ;  /* 0x000000130200720c */ /* 0x000fe20003f45270 */
[----:B------:R-:W-:Y:S01]  /*4110*/  VIADD R38, R31, 0x1 ;  /* 0x000000011f267836 */ /* 0x000fe20000000000 */
[----:B------:R-:W-:Y:S01]  /*4120*/  VIMNMX3.U32 R22, R55, R48, R22, PT ;  /* 0x000000303716720f */ /* 0x000fe20003800016 */
[----:B------:R-:W-:-:S02]  /*4130*/  @!P3 IMAD.MOV R38, RZ, RZ, R31 ;  /* 0x000000ffff26b224 */ /* 0x000fc400078e021f */
[----:B------:R-:W-:Y:S02]  /*4140*/  VIADD R31, R32, 0x1 ;  /* 0x00000001201f7836 */ /* 0x000fe40000000000 */
[----:B------:R-:W-:Y:S01]  /*4150*/  @!P1 IMAD.MOV R31, RZ, RZ, R32 ;  /* 0x000000ffff1f9224 */ /* 0x000fe200078e0220 */
[----:B------:R-:W-:Y:S01]  /*4160*/  ISETP.NE.AND P3, PT, R2, R17, PT ;  /* 0x000000110200720c */ /* 0x000fe20003f65270 */
[----:B------:R-:W-:Y:S02]  /*4170*/  VIADD R23, R22, 0x1 ;  /* 0x0000000116177836 */ /* 0x000fe40000000000 */
[----:B------:R-:W-:Y:S01]  /*4180*/  VIADD R18, R41, 0x1 ;  /* 0x0000000129127836 */ /* 0x000fe20000000000 */
[----:B------:R-:W-:Y:S01]  /*4190*/  VIMNMX.U32 R40, PT, PT, R40, R31, PT ;  /* 0x0000001f28287248 */ /* 0x000fe20003fe0000 */
[----:B------:R-:W-:Y:S01]  /*41a0*/  @!P4 IMAD.MOV R18, RZ, RZ, R41 ;  /* 0x000000ffff12c224 */ /* 0x000fe200078e0229 */
[----:B------:R-:W-:Y:S01]  /*41b0*/  ISETP.NE.AND P4, PT, R2, R7, PT ;  /* 0x000000070200720c */ /* 0x000fe20003f85270 */
[----:B------:R-:W-:Y:S01]  /*41c0*/  IMAD.MOV.U32 R7, RZ, RZ, 0xe ;  /* 0x0000000eff077424 */ /* 0x000fe200078e00ff */
[----:B------:R-:W-:Y:S01]  /*41d0*/  VIMNMX3.U32 R26, R23, R30, R26, PT ;  /* 0x0000001e171a720f */ /* 0x000fe2000380001a */
[----:B------:R-:W-:-:S02]  /*41e0*/  VIADD R41, R45, 0x1 ;  /* 0x000000012d297836 */ /* 0x000fc40000000000 */
[----:B------:R-:W-:Y:S02]  /*41f0*/  @!P2 IMAD.MOV R41, RZ, RZ, R45 ;  /* 0x000000ffff29a224 */ /* 0x000fe400078e022d */
[----:B------:R-:W-:Y:S01]  /*4200*/  VIADD R31, R40, 0x1 ;  /* 0x00000001281f7836 */ /* 0x000fe20000000000 */
[----:B------:R-:W-:Y:S01]  /*4210*/  SEL R7, R7, 0xf, !P4 ;  /* 0x0000000f07077807 */ /* 0x000fe20006000000 */
[----:B------:R-:W-:Y:S01]  /*4220*/  VIADD R30, R26, 0x1 ;  /* 0x000000011a1e7836 */ /* 0x000fe20000000000 */
[----:B------:R-:W-:Y:S01]  /*4230*/  ISETP.NE.AND P4, PT, R24, R21, PT ;  /* 0x000000151800720c */ /* 0x000fe20003f85270 */
[----:B------:R-:W-:Y:S01]  /*4240*/  VIADD R32, R32, 0x1 ;  /* 0x0000000120207836 */ /* 0x000fe20000000000 */
[----:B------:R-:W-:Y:S02]  /*4250*/  VIMNMX3.U32 R46, R31, R41, R46, PT ;  /* 0x000000291f2e720f */ /* 0x000fe4000380002e */
[----:B------:R-:W-:Y:S01]  /*4260*/  IADD3 R45, PT, PT, R51, 0x1, RZ ;  /* 0x00000001332d7810 */ /* 0x000fe20007ffe0ff */
[----:B------:R-:W-:Y:S01]  /*4270*/  @!P3 IMAD.MOV R45, RZ, RZ, R51 ;  /* 0x000000ffff2db224 */ /* 0x000fe200078e0233 */
[----:B------:R-:W-:-:S02]  /*4280*/  ISETP.NE.AND P1, PT, R2, R16, PT ;  /* 0x000000100200720c */ /* 0x000fc40003f25270 */
[----:B------:R-:W-:Y:S02]  /*4290*/  ISETP.NE.AND P3, PT, R24, R19, PT ;  /* 0x000000131800720c */ /* 0x000fe40003f65270 */
[----:B------:R-:W-:Y:S01]  /*42a0*/  VIMNMX3.U32 R33, R30, R38, R33, PT ;  /* 0x000000261e21720f */ /* 0x000fe20003800021 */
[----:B------:R-:W-:Y:S01]  /*42b0*/  VIADD R38, R46, 0x1 ;  /* 0x000000012e267836 */ /* 0x000fe20000000000 */
[----:B------:R-:W-:Y:S02]  /*42c0*/  ISETP.NE.AND P2, PT, R2, R14, PT ;  /* 0x0000000e0200720c */ /* 0x000fe40003f45270 */
[----:B------:R-:W-:Y:S02]  /*42d0*/  VIMNMX.U32 R32, PT, PT, R32, R7, PT ;  /* 0x0000000720207248 */ /* 0x000fe40003fe0000 */
[----:B------:R-:W-:Y:S02]  /*42e0*/  VIMNMX3.U32 R43, R38, R45, R43, PT ;  /* 0x0000002d262b720f */ /* 0x000fe4000380002b */
[----:B------:R-:W-:Y:S01]  /*42f0*/  ISETP.NE.AND P5, PT, R24, R17, PT ;  /* 0x000000111800720c */ /* 0x000fe20003fa5270 */
[----:B------:R-:W-:-:S02]  /*4300*/  VIADD R48, R32, 0x1 ;  /* 0x0000000120307836 */ /* 0x000fc40000000000 */
[----:B------:R-:W-:Y:S02]  /*4310*/  @!P4 IMAD.MOV R48, RZ, RZ, R32 ;  /* 0x000000ffff30c224 */ /* 0x000fe400078e0220 */
[----:B------:R-:W-:Y:S02]  /*4320*/  VIADD R19, R29, 0x1 ;  /* 0x000000011d137836 */ /* 0x000fe40000000000 */
[----:B------:R-:W-:Y:S02]  /*4330*/  @!P1 IMAD.MOV R19, RZ, RZ, R29 ;  /* 0x000000ffff139224 */ /* 0x000fe400078e021d */
[----:B------:R-:W-:Y:S02]  /*4340*/  VIADD R52, R40, 0x1 ;  /* 0x0000000128347836 */ /* 0x000fe40000000000 */
[----:B------:R-:W-:Y:S01]  /*4350*/  VIADD R32, R43, 0x1 ;  /* 0x000000012b207836 */ /* 0x000fe20000000000 */
[----:B------:R-:W-:Y:S01]  /*4360*/  VIMNMX.U32 R31, PT, PT, R31, R48, PT ;  /* 0x000000301f1f7248 */ /* 0x000fe20003fe0000 */
[----:B------:R-:W-:-:S02]  /*4370*/  @!P3 IMAD.MOV R52, RZ, RZ, R40 ;  /* 0x000000ffff34b224 */ /* 0x000fc400078e0228 */
[----:B------:R-:W-:Y:S02]  /*4380*/  VIADD R17, R36, 0x1 ;  /* 0x0000000124117836 */ /* 0x000fe40000000000 */
[----:B------:R-:W-:Y:S01]  /*4390*/  @!P2 IMAD.MOV R17, RZ, RZ, R36 ;  /* 0x000000ffff11a224 */ /* 0x000fe200078e0224 */
[----:B------:R-:W-:Y:S01]  /*43a0*/  ISETP.NE.AND P2, PT, R24, R16, PT ;  /* 0x000000101800720c */ /* 0x000fe20003f45270 */
[----:B------:R-:W-:Y:S01]  /*43b0*/  VIADD R7, R25, 0x1 ;  /* 0x0000000119077836 */ /* 0x000fe20000000000 */
[----:B------:R-:W-:Y:S01]  /*43c0*/  VIMNMX3.U32 R47, R32, R19, R47, PT ;  /* 0x00000013202f720f */ /* 0x000fe2000380002f */
[----:B------:R-:W-:Y:S01]  /*43d0*/  @!P0 IMAD.MOV R7, RZ, RZ, R25 ;  /* 0x000000ffff078224 */ /* 0x000fe200078e0219 */
[----:B------:R-:W-:Y:S01]  /*43e0*/  VIADDMNMX.U32 R31, R31, 0x1, R52, PT ;  /* 0x000000011f1f7846 */ /* 0x000fe20003800034 */
[----:B------:R-:W-:Y:S01]  /*43f0*/  VIADD R36, R46, 0x1 ;  /* 0x000000012e247836 */ /* 0x000fe20000000000 */
[C---:B------:R-:W-:Y:S01]  /*4400*/  ISETP.NE.AND P0, PT, R2.reuse, R10, PT ;  /* 0x0000000a0200720c */ /* 0x040fe20003f05270 */
[----:B------:R-:W-:Y:S01]  /*4410*/  @!P5 IMAD.MOV R36, RZ, RZ, R46 ;  /* 0x000000ffff24d224 */ /* 0x000fe200078e022e */
[----:B------:R-:W-:Y:S01]  /*4420*/  ISETP.NE.AND P1, PT, R2, R13, PT ;  /* 0x0000000d0200720c */ /* 0x000fe20003f25270 */
[----:B------:R-:W-:Y:S01]  /*4430*/  VIADD R16, R47, 0x1 ;  /* 0x000000012f107836 */ /* 0x000fe20000000000 */
[----:B------:R-:W-:-:S02]  /*4440*/  VIMNMX.U32 R31, PT, PT, R38, R31, PT ;  /* 0x0000001f261f7248 */ /* 0x000fc40003fe0000 */
[----:B------:R-:W-:Y:S02]  /*4450*/  ISETP.NE.AND P3, PT, R24, R14, PT ;  /* 0x0000000e1800720c */ /* 0x000fe40003f65270 */
[----:B------:R-:W-:Y:S01]  /*4460*/  VIADDMNMX.U32 R31, R31, 0x1, R36, PT ;  /* 0x000000011f1f7846 */ /* 0x000fe20003800024 */
[----:B------:R-:W-:Y:S01]  /*4470*/  VIADD R36, R43, 0x1 ;  /* 0x000000012b247836 */ /* 0x000fe20000000000 */
[----:B------:R-:W-:Y:S01]  /*4480*/  VIMNMX3.U32 R39, R16, R17, R39, PT ;  /* 0x000000111027720f */ /* 0x000fe20003800027 */
[----:B------:R-:W-:Y:S01]  /*4490*/  @!P2 IMAD.MOV R36, RZ, RZ, R43 ;  /* 0x000000ffff24a224 */ /* 0x000fe200078e022b */
[----:B------:R-:W-:Y:S01]  /*44a0*/  VIMNMX.U32 R31, PT, PT, R32, R31, PT ;  /* 0x0000001f201f7248 */ /* 0x000fe20003fe0000 */
[----:B------:R-:W-:Y:S01]  /*44b0*/  VIADD R19, R42, 0x1 ;  /* 0x000000012a137836 */ /* 0x000fe20000000000 */
[----:B------:R-:W-:Y:S01]  /*44c0*/  ISETP.NE.AND P2, PT, R24, R10, PT ;  /* 0x0000000a1800720c */ /* 0x000fe20003f45270 */
[----:B------:R-:W-:Y:S02]  /*44d0*/  @!P0 IMAD.MOV R19, RZ, RZ, R42 ;  /* 0x000000ffff138224 */ /* 0x000fe400078e022a */
[----:B------:R-:W-:Y:S01]  /*44e0*/  VIADD R17, R39, 0x1 ;  /* 0x0000000127117836 */ /* 0x000fe20000000000 */
[----:B------:R-:W-:Y:S01]  /*44f0*/  VIADDMNMX.U32 R31, R31, 0x1, R36, PT ;  /* 0x000000011f1f7846 */ /* 0x000fe20003800024 */
[----:B------:R-:W-:-:S02]  /*4500*/  VIADD R14, R50, 0x1 ;  /* 0x00000001320e7836 */ /* 0x000fc40000000000 */
[----:B------:R-:W-:Y:S01]  /*4510*/  @!P1 IMAD.MOV R14, RZ, RZ, R50 ;  /* 0x000000ffff0e9224 */ /* 0x000fe200078e0232 */
[----:B------:R-:W-:Y:S01]  /*4520*/  ISETP.NE.AND P1, PT, R2, R12, PT ;  /* 0x0000000c0200720c */ /* 0x000fe20003f25270 */
[----:B------:R-:W-:Y:S01]  /*4530*/  VIADD R10, R47, 0x1 ;  /* 0x000000012f0a7836 */ /* 0x000fe20000000000 */
[----:B------:R-:W-:Y:S01]  /*4540*/  VIMNMX3.U32 R28, R17, R19, R28, PT ;  /* 0x00000013111c720f */ /* 0x000fe2000380001c */
[----:B------:R-:W-:Y:S01]  /*4550*/  @!P3 IMAD.MOV R10, RZ, RZ, R47 ;  /* 0x000000ffff0ab224 */ /* 0x000fe200078e022f */
[----:B------:R-:W-:Y:S02]  /*4560*/  VIMNMX.U32 R31, PT, PT, R16, R31, PT ;  /* 0x0000001f101f7248 */ /* 0x000fe40003fe0000 */
[----:B------:R-:W-:Y:S02]  /*4570*/  ISETP.NE.AND P0, PT, R2, R15, PT ;  /* 0x0000000f0200720c */ /* 0x000fe40003f05270 */
[----:B------:R-:W-:Y:S01]  /*4580*/  ISETP.NE.AND P3, PT, R24, R13, PT ;  /* 0x0000000d1800720c */ /* 0x000fe20003f65270 */
[----:B------:R-:W-:Y:S01]  /*4590*/  VIADD R19, R28, 0x1 ;  /* 0x000000011c137836 */ /* 0x000fe20000000000 */
[----:B------:R-:W-:Y:S01]  /*45a0*/  VIADDMNMX.U32 R10, R31, 0x1, R10, PT ;  /* 0x000000011f0a7846 */ /* 0x000fe2000380000a */
[----:B------:R-:W-:-:S02]  /*45b0*/  VIADD R13, R39, 0x1 ;  /* 0x00000001270d7836 */ /* 0x000fc40000000000 */
[----:B------:R-:W-:Y:S01]  /*45c0*/  @!P2 IMAD.MOV R13, RZ, RZ, R39 ;  /* 0x000000ffff0da224 */ /* 0x000fe200078e0227 */
[----:B------:R-:W-:Y:S02]  /*45d0*/  VIMNMX.U32 R10, PT, PT, R17, R10, PT ;  /* 0x0000000a110a7248 */ /* 0x000fe40003fe0000 */
[----:B------:R-:W-:Y:S01]  /*45e0*/  VIMNMX3.U32 R34, R19, R14, R34, PT ;  /* 0x0000000e1322720f */ /* 0x000fe20003800022 */
[----:B------:R-:W-:Y:S01]  /*45f0*/  VIADD R14, R49, 0x1 ;  /* 0x00000001310e7836 */ /* 0x000fe20000000000 */
[----:B------:R-:W-:Y:S01]  /*4600*/  VIADDMNMX.U32 R10, R10, 0x1, R13, PT ;  /* 0x000000010a0a7846 */ /* 0x000fe2000380000d */
[----:B------:R-:W-:Y:S01]  /*4610*/  @!P1 IMAD.MOV R14, RZ, RZ, R49 ;  /* 0x000000ffff0e9224 */ /* 0x000fe200078e0231 */
[----:B------:R-:W-:Y:S01]  /*4620*/  ISETP.NE.AND P1, PT, R24, R15, PT ;  /* 0x0000000f1800720c */ /* 0x000fe20003f25270 */
[----:B------:R-:W-:Y:S01]  /*4630*/  VIADD R15, R28, 0x1 ;  /* 0x000000011c0f7836 */ /* 0x000fe20000000000 */
[----:B------:R-:W-:Y:S01]  /*4640*/  IADD3 R21, PT, PT, R27, 0x1, RZ ;  /* 0x000000011b157810 */ /* 0x000fe20007ffe0ff */
[----:B------:R-:W-:Y:S01]  /*4650*/  @!P0 IMAD.MOV R21, RZ, RZ, R27 ;  /* 0x000000ffff158224 */ /* 0x000fe200078e021b */
[----:B------:R-:W-:Y:S01]  /*4660*/  VIMNMX.U32 R10, PT, PT, R19, R10, PT ;  /* 0x0000000a130a7248 */ /* 0x000fe20003fe0000 */
[----:B------:R-:W-:-:S02]  /*4670*/  VIADD R13, R34, 0x1 ;  /* 0x00000001220d7836 */ /* 0x000fc40000000000 */
[----:B------:R-:W-:Y:S01]  /*4680*/  @!P3 IMAD.MOV R15, RZ, RZ, R28 ;  /* 0x000000ffff0fb224 */ /* 0x000fe200078e021c */
[----:B------:R-:W-:Y:S02]  /*4690*/  ISETP.NE.AND P0, PT, R2, R11, PT ;  /* 0x0000000b0200720c */ /* 0x000fe40003f05270 */
[C---:B------:R-:W-:Y:S02]  /*46a0*/  VIMNMX3.U32 R20, R13.reuse, R21, R20, PT ;  /* 0x000000150d14720f */ /* 0x040fe40003800014 */
[----:B------:R-:W-:Y:S02]  /*46b0*/  VIADDMNMX.U32 R10, R10, 0x1, R15, PT ;  /* 0x000000010a0a7846 */ /* 0x000fe4000380000f */
[----:B------:R-:W-:Y:S01]  /*46c0*/  ISETP.NE.AND P2, PT, R24, R12, PT ;  /* 0x0000000c1800720c */ /* 0x000fe20003f45270 */
[----:B------:R-:W-:Y:S01]  /*46d0*/  VIADD R16, R34, 0x1 ;  /* 0x0000000122107836 */ /* 0x000fe20000000000 */
[----:B------:R-:W-:Y:S01]  /*46e0*/  VIMNMX.U32 R13, PT, PT, R13, R10, PT ;  /* 0x0000000a0d0d7248 */ /* 0x000fe20003fe0000 */
[----:B------:R-:W-:-:S02]  /*46f0*/  @!P1 IMAD.MOV R16, RZ, RZ, R34 ;  /* 0x000000ffff109224 */ /* 0x000fc400078e0222 */
[----:B------:R-:W-:Y:S02]  /*4700*/  VIADD R10, R20, 0x1 ;  /* 0x00000001140a7836 */ /* 0x000fe40000000000 */
[----:B------:R-:W-:Y:S01]  /*4710*/  VIADD R12, R37, 0x1 ;  /* 0x00000001250c7836 */ /* 0x000fe20000000000 */
[----:B------:R-:W-:Y:S01]  /*4720*/  VIADDMNMX.U32 R13, R13, 0x1, R16, PT ;  /* 0x000000010d0d7846 */ /* 0x000fe20003800010 */
[----:B------:R-:W-:Y:S01]  /*4730*/  @!P0 IMAD.MOV R12, RZ, RZ, R37 ;  /* 0x000000ffff0c8224 */ /* 0x000fe200078e0225 */
[----:B------:R-:W-:Y:S02]  /*4740*/  VIMNMX3.U32 R53, R10, R14, R53, PT ;  /* 0x0000000e0a35720f */ /* 0x000fe40003800035 */
[----:B------:R-:W-:Y:S01]  /*4750*/  ISETP.NE.AND P0, PT, R2, R8, PT ;  /* 0x000000080200720c */ /* 0x000fe20003f05270 */
[----:B------:R-:W-:Y:S01]  /*4760*/  VIADD R28, R20, 0x1 ;  /* 0x00000001141c7836 */ /* 0x000fe20000000000 */
[----:B------:R-:W-:Y:S01]  /*4770*/  ISETP.NE.AND P3, PT, R24, R11, PT ;  /* 0x0000000b1800720c */ /* 0x000fe20003f65270 */
[----:B------:R-:W-:Y:S01]  /*4780*/  @!P2 IMAD.MOV R28, RZ, RZ, R20 ;  /* 0x000000ffff1ca224 */ /* 0x000fe200078e0214 */
[----:B------:R-:W-:Y:S01]  /*4790*/  VIMNMX.U32 R13, PT, PT, R10, R13, PT ;  /* 0x0000000d0a0d7248 */ /* 0x000fe20003fe0000 */
[----:B------:R-:W-:Y:S01]  /*47a0*/  VIADD R10, R53, 0x1 ;  /* 0x00000001350a7836 */ /* 0x000fe20000000000 */
[----:B------:R-:W-:-:S02]  /*47b0*/  ISETP.NE.AND P1, PT, R2, R9, PT ;  /* 0x000000090200720c */ /* 0x000fc40003f25270 */
[----:B------:R-:W-:Y:S02]  /*47c0*/  VIADDMNMX.U32 R13, R13, 0x1, R28, PT ;  /* 0x000000010d0d7846 */ /* 0x000fe4000380001c */
[----:B------:R-:W-:Y:S02]  /*47d0*/  VIMNMX3.U32 R55, R10, R12, R55, PT ;  /* 0x0000000c0a37720f */ /* 0x000fe40003800037 */
[----:B------:R-:W-:Y:S01]  /*47e0*/  ISETP.NE.AND P2, PT, R24, R8, PT ;  /* 0x000000081800720c */ /* 0x000fe20003f45270 */
[----:B------:R-:W-:Y:S01]  /*47f0*/  VIADD R11, R44, 0x1 ;  /* 0x000000012c0b7836 */ /* 0x000fe20000000000 */
[----:B------:R-:W-:Y:S01]  /*4800*/  VIMNMX.U32 R13, PT, PT, R10, R13, PT ;  /* 0x0000000d0a0d7248 */ /* 0x000fe20003fe0000 */
[----:B------:R-:W-:Y:S02]  /*4810*/  @!P0 IMAD.MOV R11, RZ, RZ, R44 ;  /* 0x000000ffff0b8224 */ /* 0x000fe400078e022c */
[----:B------:R-:W-:Y:S02]  /*4820*/  VIADD R10, R55, 0x1 ;  /* 0x00000001370a7836 */ /* 0x000fe40000000000 */
[----:B------:R-:W-:-:S02]  /*4830*/  VIADD R14, R53, 0x1 ;  /* 0x00000001350e7836 */ /* 0x000fc40000000000 */
[----:B------:R-:W-:Y:S01]  /*4840*/  @!P3 IMAD.MOV R14, RZ, RZ, R53 ;  /* 0x000000ffff0eb224 */ /* 0x000fe200078e0235 */
[----:B------:R-:W-:Y:S01]  /*4850*/  VIMNMX3.U32 R23, R10, R11, R23, PT ;  /* 0x0000000b0a17720f */ /* 0x000fe20003800017 */
[----:B------:R-:W-:Y:S01]  /*4860*/  VIADD R12, R22, 0x1 ;  /* 0x00000001160c7836 */ /* 0x000fe20000000000 */
[----:B------:R-:W-:Y:S02]  /*4870*/  ISETP.NE.AND P3, PT, R24, R9, PT ;  /* 0x000000091800720c */ /* 0x000fe40003f65270 */
[-C--:B------:R-:W-:Y:S02]  /*4880*/  ISETP.NE.AND P0, PT, R2, R0.reuse, PT ;  /* 0x000000000200720c */ /* 0x080fe40003f05270 */
[----:B------:R-:W-:Y:S01]  /*4890*/  VIADDMNMX.U32 R13, R13, 0x1, R14, PT ;  /* 0x000000010d0d7846 */ /* 0x000fe2000380000e */
[----:B------:R-:W-:Y:S01]  /*48a0*/  VIADD R14, R55, 0x1 ;  /* 0x00000001370e7836 */ /* 0x000fe20000000000 */
[----:B------:R-:W-:Y:S01]  /*48b0*/  @!P1 IADD3 R12, PT, PT, R22, RZ, RZ ;  /* 0x000000ff160c9210 */ /* 0x000fe20007ffe0ff */
[----:B------:R-:W-:Y:S01]  /*48c0*/  @!P2 IMAD.MOV R14, RZ, RZ, R55 ;  /* 0x000000ffff0ea224 */ /* 0x000fe200078e0237 */
[----:B------:R-:W-:Y:S01]  /*48d0*/  ISETP.NE.AND P1, PT, R2, R5, PT ;  /* 0x000000050200720c */ /* 0x000fe20003f25270 */
[----:B------:R-:W-:Y:S01]  /*48e0*/  VIADD R9, R23, 0x1 ;  /* 0x0000000117097836 */ /* 0x000fe20000000000 */
[----:B------:R-:W-:Y:S01]  /*48f0*/  VIMNMX.U32 R13, PT, PT, R10, R13, PT ;  /* 0x0000000d0a0d7248 */ /* 0x000fe20003fe0000 */
[----:B------:R-:W0:Y:S01]  /*4900*/  S2R R15, SR_TID.X ;  /* 0x00000000000f7919 */ /* 0x000e220000002100 */
[----:B------:R-:W-:-:S02]  /*4910*/  ISETP.NE.AND P2, PT, R24, R0, PT ;  /* 0x000000001800720c */ /* 0x000fc40003f45270 */
[----:B------:R-:W-:Y:S02]  /*4920*/  VIADDMNMX.U32 R10, R13, 0x1, R14, PT ;  /* 0x000000010d0a7846 */ /* 0x000fe4000380000e */
[----:B------:R-:W-:Y:S01]  /*4930*/  VIMNMX3.U32 R30, R9, R12, R30, PT ;  /* 0x0000000c091e720f */ /* 0x000fe2000380001e */
[----:B------:R-:W-:Y:S01]  /*4940*/  VIADD R13, R23, 0x1 ;  /* 0x00000001170d7836 */ /* 0x000fe20000000000 */
[----:B------:R-:W-:Y:S01]  /*4950*/  VIMNMX.U32 R0, PT, PT, R9, R10, PT ;  /* 0x0000000a09007248 */ /* 0x000fe20003fe0000 */
[----:B------:R-:W-:Y:S02]  /*4960*/  VIADD R8, R33, 0x1 ;  /* 0x0000000121087836 */ /* 0x000fe40000000000 */
[----:B------:R-:W-:Y:S02]  /*4970*/  VIADD R11, R26, 0x1 ;  /* 0x000000011a0b7836 */ /* 0x000fe40000000000 */
[----:B------:R-:W-:Y:S02]  /*4980*/  @!P3 IMAD.MOV R13, RZ, RZ, R23 ;  /* 0x000000ffff0db224 */ /* 0x000fe400078e0217 */
[----:B------:R-:W-:-:S02]  /*4990*/  @!P0 IMAD.MOV R11, RZ, RZ, R26 ;  /* 0x000000ffff0b8224 */ /* 0x000fc400078e021a */
[----:B------:R-:W-:Y:S02]  /*49a0*/  VIADD R9, R30, 0x1 ;  /* 0x000000011e097836 */ /* 0x000fe40000000000 */
[----:B------:R-:W-:Y:S02]  /*49b0*/  VIADD R12, R33, 0x1 ;  /* 0x00000001210c7836 */ /* 0x000fe40000000000 */
[----:B------:R-:W-:Y:S01]  /*49c0*/  @!P1 IMAD.MOV R12, RZ, RZ, R33 ;  /* 0x000000ffff0c9224 */ /* 0x000fe200078e0221 */
[----:B------:R-:W-:Y:S02]  /*49d0*/  ISETP.NE.AND P1, PT, R24, R5, PT ;  /* 0x000000051800720c */ /* 0x000fe40003f25270 */
[----:B------:R-:W-:Y:S02]  /*49e0*/  VIMNMX3.U32 R18, R8, R18, R35, PT ;  /* 0x000000120812720f */ /* 0x000fe40003800023 */
[----:B------:R-:W-:Y:S02]  /*49f0*/  VIADDMNMX.U32 R0, R0, 0x1, R13, PT ;  /* 0x0000000100007846 */ /* 0x000fe4000380000d */
[C---:B------:R-:W-:Y:S01]  /*4a00*/  VIMNMX3.U32 R10, R9.reuse, R11, R8, PT ;  /* 0x0000000b090a720f */ /* 0x040fe20003800008 */
[----:B------:R-:W-:Y:S01]  /*4a10*/  VIADD R11, R30, 0x1 ;  /* 0x000000011e0b7836 */ /* 0x000fe20000000000 */
[----:B------:R-:W-:Y:S01]  /*4a20*/  ISETP.NE.AND P0, PT, R2, R6, PT ;  /* 0x000000060200720c */ /* 0x000fe20003f05270 */
[----:B------:R-:W-:Y:S01]  /*4a30*/  @!P2 IMAD.MOV R11, RZ, RZ, R30 ;  /* 0x000000ffff0ba224 */ /* 0x000fe200078e021e */
[----:B------:R-:W-:Y:S01]  /*4a40*/  VIMNMX.U32 R2, PT, PT, R9, R0, PT ;  /* 0x0000000009027248 */ /* 0x000fe20003fe0000 */
[----:B------:R-:W-:Y:S01]  /*4a50*/  VIADD R0, R18, 0x1 ;  /* 0x0000000112007836 */ /* 0x000fe20000000000 */
[----:B------:R-:W1:Y:S01]  /*4a60*/  LDC.64 R8, c[0x0][0x398] ;  /* 0x0000e600ff087b82 */ /* 0x000e620000000a00 */
[----:B------:R-:W-:Y:S01]  /*4a70*/  VIADD R5, R10, 0x1 ;  /* 0x000000010a057836 */ /* 0x000fe20000000000 */
[----:B------:R-:W-:-:S02]  /*4a80*/  ISETP.NE.AND P3, PT, R24, R6, PT ;  /* 0x000000061800720c */ /* 0x000fc40003f65270 */
[----:B------:R-:W-:Y:S01]  /*4a90*/  VIADDMNMX.U32 R6, R2, 0x1, R11, PT ;  /* 0x0000000102067846 */ /* 0x000fe2000380000b */
[----:B------:R-:W-:Y:S01]  /*4aa0*/  VIADD R11, R10, 0x1 ;  /* 0x000000010a0b7836 */ /* 0x000fe20000000000 */
[----:B------:R-:W-:Y:S01]  /*4ab0*/  VIMNMX.U32 R2, PT, PT, R0, R7, PT ;  /* 0x0000000700027248 */ /* 0x000fe20003fe0000 */
[----:B------:R-:W-:Y:S01]  /*4ac0*/  @!P1 IMAD.MOV R11, RZ, RZ, R10 ;  /* 0x000000ffff0b9224 */ /* 0x000fe200078e020a */
[C---:B------:R-:W-:Y:S02]  /*4ad0*/  VIMNMX3.U32 R0, R5.reuse, R12, R0, PT ;  /* 0x0000000c0500720f */ /* 0x040fe40003800000 */
[----:B------:R-:W-:Y:S01]  /*4ae0*/  VIMNMX.U32 R6, PT, PT, R5, R6, PT ;  /* 0x0000000605067248 */ /* 0x000fe20003fe0000 */
[----:B------:R-:W-:Y:S01]  /*4af0*/  VIADD R12, R18, 0x1 ;  /* 0x00000001120c7836 */ /* 0x000fe20000000000 */
[----:B------:R-:W-:Y:S01]  /*4b00*/  VIADDMNMX.U32 R2, R3, 0x1, R2, PT ;  /* 0x0000000103027846 */ /* 0x000fe20003800002 */
[----:B------:R-:W-:Y:S01]  /*4b10*/  @!P0 IMAD.MOV R12, RZ, RZ, R18 ;  /* 0x000000ffff0c8224 */ /* 0x000fe200078e0212 */
[----:B------:R-:W-:Y:S01]  /*4b20*/  VIADDMNMX.U32 R6, R6, 0x1, R11, PT ;  /* 0x0000000106067846 */ /* 0x000fe2000380000b */
[----:B------:R-:W-:-:S02]  /*4b30*/  VIADD R3, R0, 0x1 ;  /* 0x0000000100037836 */ /* 0x000fc40000000000 */
[----:B------:R-:W-:Y:S02]  /*4b40*/  VIADD R7, R0, 0x1 ;  /* 0x0000000100077836 */ /* 0x000fe40000000000 */
[----:B------:R-:W-:Y:S01]  /*4b50*/  @!P3 IMAD.MOV R7, RZ, RZ, R0 ;  /* 0x000000ffff07b224 */ /* 0x000fe200078e0200 */
[C---:B------:R-:W-:Y:S01]  /*4b60*/  VIMNMX.U32 R5, PT, PT, R3.reuse, R12, PT ;  /* 0x0000000c03057248 */ /* 0x040fe20003fe0000 */
[----:B0-----:R-:W-:Y:S01]  /*4b70*/  IMAD R10, R4, 0x100, R15 ;  /* 0x00000100040a7824 */ /* 0x001fe200078e020f */
[----:B------:R-:W-:Y:S02]  /*4b80*/  VIMNMX.U32 R6, PT, PT, R3, R6, PT ;  /* 0x0000000603067248 */ /* 0x000fe40003fe0000 */
[----:B------:R-:W-:Y:S01]  /*4b90*/  VIADDMNMX.U32 R5, R2, 0x1, R5, PT ;  /* 0x0000000102057846 */ /* 0x000fe20003800005 */
[----:B------:R-:W-:Y:S01]  /*4ba0*/  IMAD.SHL.U32 R3, R10, 0x2, RZ ;  /* 0x000000020a037824 */ /* 0x000fe200078e00ff */
[----:B------:R-:W-:Y:S01]  /*4bb0*/  VIADDMNMX.U32 R6, R6, 0x1, R7, PT ;  /* 0x0000000106067846 */ /* 0x000fe20003800007 */
[----:B------:R-:W-:-:S02]  /*4bc0*/  IMAD R7, R4, 0x100, R15 ;  /* 0x0000010004077824 */ /* 0x000fc400078e020f */
[----:B-1----:R-:W-:Y:S01]  /*4bd0*/  IMAD.WIDE.U32 R2, R3, 0x4, R8 ;  /* 0x0000000403027825 */ /* 0x002fe200078e0008 */
[----:B------:R-:W-:-:S04]  /*4be0*/  VIADDMNMX.U32 R5, R5, 0x1, R6, PT ;  /* 0x0000000105057846 */ /* 0x000fc80003800006 */
[----:B------:R-:W-:Y:S04]  /*4bf0*/  STG.E desc[UR4][R2.64+0x4], R7 ;  /* 0x0000040702007986 */ /* 0x000fe8000c101904 */
[----:B------:R-:W-:Y:S01]  /*4c00*/  STG.E desc[UR4][R2.64], R5 ;  /* 0x0000000502007986 */ /* 0x000fe2000c101904 */
[----:B------:R-:W-:Y:S05]  /*4c10*/  EXIT ;  /* 0x000000000000794d */ /* 0x000fea0003800000 */
.L_x_0:
[----:B------:R-:W-:-:S00]  /*4c20*/  BRA `(.L_x_0) ;  /* 0xfffffffc00fc7947 */ /* 0x000fc0000383ffff */
[----:B------:R-:W-:-:S00]  /*4c30*/  NOP ;  /* 0x0000000000007918 */ /* 0x000fc00000000000 */
        /* <DEDUP_REMOVED lines=12> */
.L_x_1:


//--------------------- .nv.shared.reserved.0     --------------------------
	.section	.nv.shared.reserved.0,"aw",@nobits
	.weak		__nv_reservedSMEM_offset_0_alias
	.size		__nv_reservedSMEM_offset_0_alias, 0, 64
	.other		__nv_reservedSMEM_offset_0_alias,@"STO_CUDA_RESERVED_SHARED STV_DEFAULT"
__nv_reservedSMEM_offset_0_alias:
	.zero		0
	.zero		64


//--------------------- .nv.constant0._Z22LevenshteinCUDA_STEP_0PKciS0_Pi --------------------------
	.section	.nv.constant0._Z22LevenshteinCUDA_STEP_0PKciS0_Pi,"a",@progbits
	.sectionflags	@""
	.align	4
.nv.constant0._Z22LevenshteinCUDA_STEP_0PKciS0_Pi:
	.zero		928


//--------------------- SYMBOLS --------------------------

	.type		.nv.reservedSmem.offset0,@object
	.size		.nv.reservedSmem.offset0,0x4
